//
// Generated by NVIDIA NVVM Compiler
//
// Compiler Build ID: CL-36424714
// Cuda compilation tools, release 13.0, V13.0.88
// Based on NVVM 20.0.0
//

.version 9.0
.target sm_100
.address_size 64

	// .globl	_Z4initPvim
.global .align 4 .b8 precalc_xorwow_matrix[102400];
.global .align 4 .b8 precalc_xorwow_offset_matrix[102400];
.global .align 4 .b8 mrg32k3aM1[2304];
.global .align 4 .b8 mrg32k3aM2[2304];
.global .align 4 .b8 mrg32k3aM1SubSeq[2016];
.global .align 4 .b8 mrg32k3aM2SubSeq[2016];
.global .align 4 .b8 mrg32k3aM1Seq[2304];
.global .align 4 .b8 mrg32k3aM2Seq[2304];
.const .align 8 .b8 __cr_lgamma_table[72];

.visible .entry _Z4initPvim(
	.param .u64 .ptr .align 1 _Z4initPvim_param_0,
	.param .u32 _Z4initPvim_param_1,
	.param .u64 _Z4initPvim_param_2
)
{
	.local .align 8 .b8 	__local_depot0[48];
	.reg .b64 	%SP;
	.reg .b64 	%SPL;
	.reg .pred 	%p<67>;
	.reg .b16 	%rs<2>;
	.reg .b32 	%r<1232>;
	.reg .b32 	%f<7>;
	.reg .b64 	%rd<35>;
	.reg .b64 	%fd<4>;

	mov.u64 	%SPL, __local_depot0;
	ld.param.u64 	%rd12, [_Z4initPvim_param_0];
	ld.param.u32 	%r545, [_Z4initPvim_param_1];
	ld.param.u64 	%rd11, [_Z4initPvim_param_2];
	cvta.to.global.u64 	%rd1, %rd12;
	mov.u32 	%r546, %ctaid.x;
	mov.u32 	%r547, %ntid.x;
	mov.u32 	%r548, %tid.x;
	mad.lo.s32 	%r1, %r546, %r547, %r548;
	setp.gt.s32 	%p1, %r1, 67108863;
	@%p1 bra 	$L__BB0_122;
	add.u64 	%rd2, %SPL, 0;
	cvt.s64.s32 	%rd3, %r1;
	cvt.u32.u64 	%r549, %rd11;
	xor.b32  	%r550, %r549, -1429050551;
	mul.lo.s32 	%r551, %r550, 1099087573;
	{ .reg .b32 tmp; mov.b64 {tmp, %r552}, %rd11; }
	xor.b32  	%r553, %r552, -136515619;
	mul.lo.s32 	%r554, %r553, -1703105765;
	add.s32 	%r555, %r551, %r554;
	add.s32 	%r2, %r555, 6615241;
	add.s32 	%r966, %r551, 123456789;
	st.local.v2.u32 	[%rd2], {%r2, %r966};
	xor.b32  	%r965, %r551, 362436069;
	add.s32 	%r556, %r554, 521288629;
	st.local.v2.u32 	[%rd2+8], {%r965, %r556};
	xor.b32  	%r557, %r554, 88675123;
	add.s32 	%r962, %r551, 5783321;
	st.local.v2.u32 	[%rd2+16], {%r557, %r962};
	setp.eq.s32 	%p2, %r1, 0;
	@%p2 bra 	$L__BB0_116;
	mov.b32 	%r949, 0;
	mov.u64 	%rd34, %rd3;
$L__BB0_3:
	mov.u64 	%rd4, %rd34;
	and.b64  	%rd5, %rd4, 3;
	setp.eq.s64 	%p3, %rd5, 0;
	@%p3 bra 	$L__BB0_115;
	mul.wide.u32 	%rd14, %r949, 3200;
	mov.u64 	%rd15, precalc_xorwow_matrix;
	add.s64 	%rd6, %rd15, %rd14;
	mov.b32 	%r962, 0;
	mov.u32 	%r963, %r962;
	mov.u32 	%r964, %r962;
	mov.u32 	%r965, %r962;
	mov.u32 	%r966, %r962;
	mov.u32 	%r955, %r962;
$L__BB0_5:
	mul.wide.u32 	%rd16, %r955, 4;
	add.s64 	%rd17, %rd2, %rd16;
	ld.local.u32 	%r16, [%rd17+4];
	shl.b32 	%r17, %r955, 5;
	mov.b32 	%r961, 0;
$L__BB0_6:
	.pragma "nounroll";
	shr.u32 	%r561, %r16, %r961;
	and.b32  	%r562, %r561, 1;
	setp.eq.b32 	%p4, %r562, 1;
	not.pred 	%p5, %p4;
	add.s32 	%r563, %r17, %r961;
	mul.lo.s32 	%r564, %r563, 5;
	mul.wide.u32 	%rd18, %r564, 4;
	add.s64 	%rd7, %rd6, %rd18;
	@%p5 bra 	$L__BB0_8;
	ld.global.u32 	%r565, [%rd7];
	xor.b32  	%r966, %r966, %r565;
	ld.global.u32 	%r566, [%rd7+4];
	xor.b32  	%r965, %r965, %r566;
	ld.global.u32 	%r567, [%rd7+8];
	xor.b32  	%r964, %r964, %r567;
	ld.global.u32 	%r568, [%rd7+12];
	xor.b32  	%r963, %r963, %r568;
	ld.global.u32 	%r569, [%rd7+16];
	xor.b32  	%r962, %r962, %r569;
$L__BB0_8:
	and.b32  	%r571, %r561, 2;
	setp.eq.s32 	%p6, %r571, 0;
	@%p6 bra 	$L__BB0_10;
	ld.global.u32 	%r572, [%rd7+20];
	xor.b32  	%r966, %r966, %r572;
	ld.global.u32 	%r573, [%rd7+24];
	xor.b32  	%r965, %r965, %r573;
	ld.global.u32 	%r574, [%rd7+28];
	xor.b32  	%r964, %r964, %r574;
	ld.global.u32 	%r575, [%rd7+32];
	xor.b32  	%r963, %r963, %r575;
	ld.global.u32 	%r576, [%rd7+36];
	xor.b32  	%r962, %r962, %r576;
$L__BB0_10:
	and.b32  	%r578, %r561, 4;
	setp.eq.s32 	%p7, %r578, 0;
	@%p7 bra 	$L__BB0_12;
	ld.global.u32 	%r579, [%rd7+40];
	xor.b32  	%r966, %r966, %r579;
	ld.global.u32 	%r580, [%rd7+44];
	xor.b32  	%r965, %r965, %r580;
	ld.global.u32 	%r581, [%rd7+48];
	xor.b32  	%r964, %r964, %r581;
	ld.global.u32 	%r582, [%rd7+52];
	xor.b32  	%r963, %r963, %r582;
	ld.global.u32 	%r583, [%rd7+56];
	xor.b32  	%r962, %r962, %r583;
$L__BB0_12:
	and.b32  	%r585, %r561, 8;
	setp.eq.s32 	%p8, %r585, 0;
	@%p8 bra 	$L__BB0_14;
	ld.global.u32 	%r586, [%rd7+60];
	xor.b32  	%r966, %r966, %r586;
	ld.global.u32 	%r587, [%rd7+64];
	xor.b32  	%r965, %r965, %r587;
	ld.global.u32 	%r588, [%rd7+68];
	xor.b32  	%r964, %r964, %r588;
	ld.global.u32 	%r589, [%rd7+72];
	xor.b32  	%r963, %r963, %r589;
	ld.global.u32 	%r590, [%rd7+76];
	xor.b32  	%r962, %r962, %r590;
$L__BB0_14:
	and.b32  	%r592, %r561, 16;
	setp.eq.s32 	%p9, %r592, 0;
	@%p9 bra 	$L__BB0_16;
	ld.global.u32 	%r593, [%rd7+80];
	xor.b32  	%r966, %r966, %r593;
	ld.global.u32 	%r594, [%rd7+84];
	xor.b32  	%r965, %r965, %r594;
	ld.global.u32 	%r595, [%rd7+88];
	xor.b32  	%r964, %r964, %r595;
	ld.global.u32 	%r596, [%rd7+92];
	xor.b32  	%r963, %r963, %r596;
	ld.global.u32 	%r597, [%rd7+96];
	xor.b32  	%r962, %r962, %r597;
$L__BB0_16:
	and.b32  	%r599, %r561, 32;
	setp.eq.s32 	%p10, %r599, 0;
	@%p10 bra 	$L__BB0_18;
	ld.global.u32 	%r600, [%rd7+100];
	xor.b32  	%r966, %r966, %r600;
	ld.global.u32 	%r601, [%rd7+104];
	xor.b32  	%r965, %r965, %r601;
	ld.global.u32 	%r602, [%rd7+108];
	xor.b32  	%r964, %r964, %r602;
	ld.global.u32 	%r603, [%rd7+112];
	xor.b32  	%r963, %r963, %r603;
	ld.global.u32 	%r604, [%rd7+116];
	xor.b32  	%r962, %r962, %r604;
$L__BB0_18:
	and.b32  	%r606, %r561, 64;
	setp.eq.s32 	%p11, %r606, 0;
	@%p11 bra 	$L__BB0_20;
	ld.global.u32 	%r607, [%rd7+120];
	xor.b32  	%r966, %r966, %r607;
	ld.global.u32 	%r608, [%rd7+124];
	xor.b32  	%r965, %r965, %r608;
	ld.global.u32 	%r609, [%rd7+128];
	xor.b32  	%r964, %r964, %r609;
	ld.global.u32 	%r610, [%rd7+132];
	xor.b32  	%r963, %r963, %r610;
	ld.global.u32 	%r611, [%rd7+136];
	xor.b32  	%r962, %r962, %r611;
$L__BB0_20:
	and.b32  	%r613, %r561, 128;
	setp.eq.s32 	%p12, %r613, 0;
	@%p12 bra 	$L__BB0_22;
	ld.global.u32 	%r614, [%rd7+140];
	xor.b32  	%r966, %r966, %r614;
	ld.global.u32 	%r615, [%rd7+144];
	xor.b32  	%r965, %r965, %r615;
	ld.global.u32 	%r616, [%rd7+148];
	xor.b32  	%r964, %r964, %r616;
	ld.global.u32 	%r617, [%rd7+152];
	xor.b32  	%r963, %r963, %r617;
	ld.global.u32 	%r618, [%rd7+156];
	xor.b32  	%r962, %r962, %r618;
$L__BB0_22:
	and.b32  	%r620, %r561, 256;
	setp.eq.s32 	%p13, %r620, 0;
	@%p13 bra 	$L__BB0_24;
	ld.global.u32 	%r621, [%rd7+160];
	xor.b32  	%r966, %r966, %r621;
	ld.global.u32 	%r622, [%rd7+164];
	xor.b32  	%r965, %r965, %r622;
	ld.global.u32 	%r623, [%rd7+168];
	xor.b32  	%r964, %r964, %r623;
	ld.global.u32 	%r624, [%rd7+172];
	xor.b32  	%r963, %r963, %r624;
	ld.global.u32 	%r625, [%rd7+176];
	xor.b32  	%r962, %r962, %r625;
$L__BB0_24:
	and.b32  	%r627, %r561, 512;
	setp.eq.s32 	%p14, %r627, 0;
	@%p14 bra 	$L__BB0_26;
	ld.global.u32 	%r628, [%rd7+180];
	xor.b32  	%r966, %r966, %r628;
	ld.global.u32 	%r629, [%rd7+184];
	xor.b32  	%r965, %r965, %r629;
	ld.global.u32 	%r630, [%rd7+188];
	xor.b32  	%r964, %r964, %r630;
	ld.global.u32 	%r631, [%rd7+192];
	xor.b32  	%r963, %r963, %r631;
	ld.global.u32 	%r632, [%rd7+196];
	xor.b32  	%r962, %r962, %r632;
$L__BB0_26:
	and.b32  	%r634, %r561, 1024;
	setp.eq.s32 	%p15, %r634, 0;
	@%p15 bra 	$L__BB0_28;
	ld.global.u32 	%r635, [%rd7+200];
	xor.b32  	%r966, %r966, %r635;
	ld.global.u32 	%r636, [%rd7+204];
	xor.b32  	%r965, %r965, %r636;
	ld.global.u32 	%r637, [%rd7+208];
	xor.b32  	%r964, %r964, %r637;
	ld.global.u32 	%r638, [%rd7+212];
	xor.b32  	%r963, %r963, %r638;
	ld.global.u32 	%r639, [%rd7+216];
	xor.b32  	%r962, %r962, %r639;
$L__BB0_28:
	and.b32  	%r641, %r561, 2048;
	setp.eq.s32 	%p16, %r641, 0;
	@%p16 bra 	$L__BB0_30;
	ld.global.u32 	%r642, [%rd7+220];
	xor.b32  	%r966, %r966, %r642;
	ld.global.u32 	%r643, [%rd7+224];
	xor.b32  	%r965, %r965, %r643;
	ld.global.u32 	%r644, [%rd7+228];
	xor.b32  	%r964, %r964, %r644;
	ld.global.u32 	%r645, [%rd7+232];
	xor.b32  	%r963, %r963, %r645;
	ld.global.u32 	%r646, [%rd7+236];
	xor.b32  	%r962, %r962, %r646;
$L__BB0_30:
	and.b32  	%r648, %r561, 4096;
	setp.eq.s32 	%p17, %r648, 0;
	@%p17 bra 	$L__BB0_32;
	ld.global.u32 	%r649, [%rd7+240];
	xor.b32  	%r966, %r966, %r649;
	ld.global.u32 	%r650, [%rd7+244];
	xor.b32  	%r965, %r965, %r650;
	ld.global.u32 	%r651, [%rd7+248];
	xor.b32  	%r964, %r964, %r651;
	ld.global.u32 	%r652, [%rd7+252];
	xor.b32  	%r963, %r963, %r652;
	ld.global.u32 	%r653, [%rd7+256];
	xor.b32  	%r962, %r962, %r653;
$L__BB0_32:
	and.b32  	%r655, %r561, 8192;
	setp.eq.s32 	%p18, %r655, 0;
	@%p18 bra 	$L__BB0_34;
	ld.global.u32 	%r656, [%rd7+260];
	xor.b32  	%r966, %r966, %r656;
	ld.global.u32 	%r657, [%rd7+264];
	xor.b32  	%r965, %r965, %r657;
	ld.global.u32 	%r658, [%rd7+268];
	xor.b32  	%r964, %r964, %r658;
	ld.global.u32 	%r659, [%rd7+272];
	xor.b32  	%r963, %r963, %r659;
	ld.global.u32 	%r660, [%rd7+276];
	xor.b32  	%r962, %r962, %r660;
$L__BB0_34:
	and.b32  	%r662, %r561, 16384;
	setp.eq.s32 	%p19, %r662, 0;
	@%p19 bra 	$L__BB0_36;
	ld.global.u32 	%r663, [%rd7+280];
	xor.b32  	%r966, %r966, %r663;
	ld.global.u32 	%r664, [%rd7+284];
	xor.b32  	%r965, %r965, %r664;
	ld.global.u32 	%r665, [%rd7+288];
	xor.b32  	%r964, %r964, %r665;
	ld.global.u32 	%r666, [%rd7+292];
	xor.b32  	%r963, %r963, %r666;
	ld.global.u32 	%r667, [%rd7+296];
	xor.b32  	%r962, %r962, %r667;
$L__BB0_36:
	and.b32  	%r669, %r561, 32768;
	setp.eq.s32 	%p20, %r669, 0;
	@%p20 bra 	$L__BB0_38;
	ld.global.u32 	%r670, [%rd7+300];
	xor.b32  	%r966, %r966, %r670;
	ld.global.u32 	%r671, [%rd7+304];
	xor.b32  	%r965, %r965, %r671;
	ld.global.u32 	%r672, [%rd7+308];
	xor.b32  	%r964, %r964, %r672;
	ld.global.u32 	%r673, [%rd7+312];
	xor.b32  	%r963, %r963, %r673;
	ld.global.u32 	%r674, [%rd7+316];
	xor.b32  	%r962, %r962, %r674;
$L__BB0_38:
	add.s32 	%r961, %r961, 16;
	setp.ne.s32 	%p21, %r961, 32;
	@%p21 bra 	$L__BB0_6;
	mad.lo.s32 	%r675, %r955, -31, %r17;
	add.s32 	%r955, %r675, 1;
	setp.ne.s32 	%p22, %r955, 5;
	@%p22 bra 	$L__BB0_5;
	st.local.u32 	[%rd2+4], %r966;
	st.local.v2.u32 	[%rd2+8], {%r965, %r964};
	st.local.v2.u32 	[%rd2+16], {%r963, %r962};
	setp.eq.s64 	%p23, %rd5, 1;
	@%p23 bra 	$L__BB0_115;
	mov.b32 	%r962, 0;
	mov.u32 	%r1055, %r962;
	mov.u32 	%r1056, %r962;
	mov.u32 	%r965, %r962;
	mov.u32 	%r966, %r962;
	mov.u32 	%r1047, %r962;
$L__BB0_42:
	mul.wide.u32 	%rd19, %r1047, 4;
	add.s64 	%rd20, %rd2, %rd19;
	ld.local.u32 	%r192, [%rd20+4];
	shl.b32 	%r193, %r1047, 5;
	mov.b32 	%r1053, 0;
$L__BB0_43:
	.pragma "nounroll";
	shr.u32 	%r678, %r192, %r1053;
	and.b32  	%r679, %r678, 1;
	setp.eq.b32 	%p24, %r679, 1;
	not.pred 	%p25, %p24;
	add.s32 	%r680, %r193, %r1053;
	mul.lo.s32 	%r681, %r680, 5;
	mul.wide.u32 	%rd21, %r681, 4;
	add.s64 	%rd8, %rd6, %rd21;
	@%p25 bra 	$L__BB0_45;
	ld.global.u32 	%r682, [%rd8];
	xor.b32  	%r966, %r966, %r682;
	ld.global.u32 	%r683, [%rd8+4];
	xor.b32  	%r965, %r965, %r683;
	ld.global.u32 	%r684, [%rd8+8];
	xor.b32  	%r1056, %r1056, %r684;
	ld.global.u32 	%r685, [%rd8+12];
	xor.b32  	%r1055, %r1055, %r685;
	ld.global.u32 	%r686, [%rd8+16];
	xor.b32  	%r962, %r962, %r686;
$L__BB0_45:
	and.b32  	%r688, %r678, 2;
	setp.eq.s32 	%p26, %r688, 0;
	@%p26 bra 	$L__BB0_47;
	ld.global.u32 	%r689, [%rd8+20];
	xor.b32  	%r966, %r966, %r689;
	ld.global.u32 	%r690, [%rd8+24];
	xor.b32  	%r965, %r965, %r690;
	ld.global.u32 	%r691, [%rd8+28];
	xor.b32  	%r1056, %r1056, %r691;
	ld.global.u32 	%r692, [%rd8+32];
	xor.b32  	%r1055, %r1055, %r692;
	ld.global.u32 	%r693, [%rd8+36];
	xor.b32  	%r962, %r962, %r693;
$L__BB0_47:
	and.b32  	%r695, %r678, 4;
	setp.eq.s32 	%p27, %r695, 0;
	@%p27 bra 	$L__BB0_49;
	ld.global.u32 	%r696, [%rd8+40];
	xor.b32  	%r966, %r966, %r696;
	ld.global.u32 	%r697, [%rd8+44];
	xor.b32  	%r965, %r965, %r697;
	ld.global.u32 	%r698, [%rd8+48];
	xor.b32  	%r1056, %r1056, %r698;
	ld.global.u32 	%r699, [%rd8+52];
	xor.b32  	%r1055, %r1055, %r699;
	ld.global.u32 	%r700, [%rd8+56];
	xor.b32  	%r962, %r962, %r700;
$L__BB0_49:
	and.b32  	%r702, %r678, 8;
	setp.eq.s32 	%p28, %r702, 0;
	@%p28 bra 	$L__BB0_51;
	ld.global.u32 	%r703, [%rd8+60];
	xor.b32  	%r966, %r966, %r703;
	ld.global.u32 	%r704, [%rd8+64];
	xor.b32  	%r965, %r965, %r704;
	ld.global.u32 	%r705, [%rd8+68];
	xor.b32  	%r1056, %r1056, %r705;
	ld.global.u32 	%r706, [%rd8+72];
	xor.b32  	%r1055, %r1055, %r706;
	ld.global.u32 	%r707, [%rd8+76];
	xor.b32  	%r962, %r962, %r707;
$L__BB0_51:
	and.b32  	%r709, %r678, 16;
	setp.eq.s32 	%p29, %r709, 0;
	@%p29 bra 	$L__BB0_53;
	ld.global.u32 	%r710, [%rd8+80];
	xor.b32  	%r966, %r966, %r710;
	ld.global.u32 	%r711, [%rd8+84];
	xor.b32  	%r965, %r965, %r711;
	ld.global.u32 	%r712, [%rd8+88];
	xor.b32  	%r1056, %r1056, %r712;
	ld.global.u32 	%r713, [%rd8+92];
	xor.b32  	%r1055, %r1055, %r713;
	ld.global.u32 	%r714, [%rd8+96];
	xor.b32  	%r962, %r962, %r714;
$L__BB0_53:
	and.b32  	%r716, %r678, 32;
	setp.eq.s32 	%p30, %r716, 0;
	@%p30 bra 	$L__BB0_55;
	ld.global.u32 	%r717, [%rd8+100];
	xor.b32  	%r966, %r966, %r717;
	ld.global.u32 	%r718, [%rd8+104];
	xor.b32  	%r965, %r965, %r718;
	ld.global.u32 	%r719, [%rd8+108];
	xor.b32  	%r1056, %r1056, %r719;
	ld.global.u32 	%r720, [%rd8+112];
	xor.b32  	%r1055, %r1055, %r720;
	ld.global.u32 	%r721, [%rd8+116];
	xor.b32  	%r962, %r962, %r721;
$L__BB0_55:
	and.b32  	%r723, %r678, 64;
	setp.eq.s32 	%p31, %r723, 0;
	@%p31 bra 	$L__BB0_57;
	ld.global.u32 	%r724, [%rd8+120];
	xor.b32  	%r966, %r966, %r724;
	ld.global.u32 	%r725, [%rd8+124];
	xor.b32  	%r965, %r965, %r725;
	ld.global.u32 	%r726, [%rd8+128];
	xor.b32  	%r1056, %r1056, %r726;
	ld.global.u32 	%r727, [%rd8+132];
	xor.b32  	%r1055, %r1055, %r727;
	ld.global.u32 	%r728, [%rd8+136];
	xor.b32  	%r962, %r962, %r728;
$L__BB0_57:
	and.b32  	%r730, %r678, 128;
	setp.eq.s32 	%p32, %r730, 0;
	@%p32 bra 	$L__BB0_59;
	ld.global.u32 	%r731, [%rd8+140];
	xor.b32  	%r966, %r966, %r731;
	ld.global.u32 	%r732, [%rd8+144];
	xor.b32  	%r965, %r965, %r732;
	ld.global.u32 	%r733, [%rd8+148];
	xor.b32  	%r1056, %r1056, %r733;
	ld.global.u32 	%r734, [%rd8+152];
	xor.b32  	%r1055, %r1055, %r734;
	ld.global.u32 	%r735, [%rd8+156];
	xor.b32  	%r962, %r962, %r735;
$L__BB0_59:
	and.b32  	%r737, %r678, 256;
	setp.eq.s32 	%p33, %r737, 0;
	@%p33 bra 	$L__BB0_61;
	ld.global.u32 	%r738, [%rd8+160];
	xor.b32  	%r966, %r966, %r738;
	ld.global.u32 	%r739, [%rd8+164];
	xor.b32  	%r965, %r965, %r739;
	ld.global.u32 	%r740, [%rd8+168];
	xor.b32  	%r1056, %r1056, %r740;
	ld.global.u32 	%r741, [%rd8+172];
	xor.b32  	%r1055, %r1055, %r741;
	ld.global.u32 	%r742, [%rd8+176];
	xor.b32  	%r962, %r962, %r742;
$L__BB0_61:
	and.b32  	%r744, %r678, 512;
	setp.eq.s32 	%p34, %r744, 0;
	@%p34 bra 	$L__BB0_63;
	ld.global.u32 	%r745, [%rd8+180];
	xor.b32  	%r966, %r966, %r745;
	ld.global.u32 	%r746, [%rd8+184];
	xor.b32  	%r965, %r965, %r746;
	ld.global.u32 	%r747, [%rd8+188];
	xor.b32  	%r1056, %r1056, %r747;
	ld.global.u32 	%r748, [%rd8+192];
	xor.b32  	%r1055, %r1055, %r748;
	ld.global.u32 	%r749, [%rd8+196];
	xor.b32  	%r962, %r962, %r749;
$L__BB0_63:
	and.b32  	%r751, %r678, 1024;
	setp.eq.s32 	%p35, %r751, 0;
	@%p35 bra 	$L__BB0_65;
	ld.global.u32 	%r752, [%rd8+200];
	xor.b32  	%r966, %r966, %r752;
	ld.global.u32 	%r753, [%rd8+204];
	xor.b32  	%r965, %r965, %r753;
	ld.global.u32 	%r754, [%rd8+208];
	xor.b32  	%r1056, %r1056, %r754;
	ld.global.u32 	%r755, [%rd8+212];
	xor.b32  	%r1055, %r1055, %r755;
	ld.global.u32 	%r756, [%rd8+216];
	xor.b32  	%r962, %r962, %r756;
$L__BB0_65:
	and.b32  	%r758, %r678, 2048;
	setp.eq.s32 	%p36, %r758, 0;
	@%p36 bra 	$L__BB0_67;
	ld.global.u32 	%r759, [%rd8+220];
	xor.b32  	%r966, %r966, %r759;
	ld.global.u32 	%r760, [%rd8+224];
	xor.b32  	%r965, %r965, %r760;
	ld.global.u32 	%r761, [%rd8+228];
	xor.b32  	%r1056, %r1056, %r761;
	ld.global.u32 	%r762, [%rd8+232];
	xor.b32  	%r1055, %r1055, %r762;
	ld.global.u32 	%r763, [%rd8+236];
	xor.b32  	%r962, %r962, %r763;
$L__BB0_67:
	and.b32  	%r765, %r678, 4096;
	setp.eq.s32 	%p37, %r765, 0;
	@%p37 bra 	$L__BB0_69;
	ld.global.u32 	%r766, [%rd8+240];
	xor.b32  	%r966, %r966, %r766;
	ld.global.u32 	%r767, [%rd8+244];
	xor.b32  	%r965, %r965, %r767;
	ld.global.u32 	%r768, [%rd8+248];
	xor.b32  	%r1056, %r1056, %r768;
	ld.global.u32 	%r769, [%rd8+252];
	xor.b32  	%r1055, %r1055, %r769;
	ld.global.u32 	%r770, [%rd8+256];
	xor.b32  	%r962, %r962, %r770;
$L__BB0_69:
	and.b32  	%r772, %r678, 8192;
	setp.eq.s32 	%p38, %r772, 0;
	@%p38 bra 	$L__BB0_71;
	ld.global.u32 	%r773, [%rd8+260];
	xor.b32  	%r966, %r966, %r773;
	ld.global.u32 	%r774, [%rd8+264];
	xor.b32  	%r965, %r965, %r774;
	ld.global.u32 	%r775, [%rd8+268];
	xor.b32  	%r1056, %r1056, %r775;
	ld.global.u32 	%r776, [%rd8+272];
	xor.b32  	%r1055, %r1055, %r776;
	ld.global.u32 	%r777, [%rd8+276];
	xor.b32  	%r962, %r962, %r777;
$L__BB0_71:
	and.b32  	%r779, %r678, 16384;
	setp.eq.s32 	%p39, %r779, 0;
	@%p39 bra 	$L__BB0_73;
	ld.global.u32 	%r780, [%rd8+280];
	xor.b32  	%r966, %r966, %r780;
	ld.global.u32 	%r781, [%rd8+284];
	xor.b32  	%r965, %r965, %r781;
	ld.global.u32 	%r782, [%rd8+288];
	xor.b32  	%r1056, %r1056, %r782;
	ld.global.u32 	%r783, [%rd8+292];
	xor.b32  	%r1055, %r1055, %r783;
	ld.global.u32 	%r784, [%rd8+296];
	xor.b32  	%r962, %r962, %r784;
$L__BB0_73:
	and.b32  	%r786, %r678, 32768;
	setp.eq.s32 	%p40, %r786, 0;
	@%p40 bra 	$L__BB0_75;
	ld.global.u32 	%r787, [%rd8+300];
	xor.b32  	%r966, %r966, %r787;
	ld.global.u32 	%r788, [%rd8+304];
	xor.b32  	%r965, %r965, %r788;
	ld.global.u32 	%r789, [%rd8+308];
	xor.b32  	%r1056, %r1056, %r789;
	ld.global.u32 	%r790, [%rd8+312];
	xor.b32  	%r1055, %r1055, %r790;
	ld.global.u32 	%r791, [%rd8+316];
	xor.b32  	%r962, %r962, %r791;
$L__BB0_75:
	add.s32 	%r1053, %r1053, 16;
	setp.ne.s32 	%p41, %r1053, 32;
	@%p41 bra 	$L__BB0_43;
	mad.lo.s32 	%r792, %r1047, -31, %r193;
	add.s32 	%r1047, %r792, 1;
	setp.ne.s32 	%p42, %r1047, 5;
	@%p42 bra 	$L__BB0_42;
	st.local.u32 	[%rd2+4], %r966;
	st.local.v2.u32 	[%rd2+8], {%r965, %r1056};
	st.local.v2.u32 	[%rd2+16], {%r1055, %r962};
	setp.ne.s64 	%p43, %rd5, 3;
	@%p43 bra 	$L__BB0_115;
	mov.b32 	%r962, 0;
	mov.u32 	%r1147, %r962;
	mov.u32 	%r1148, %r962;
	mov.u32 	%r965, %r962;
	mov.u32 	%r966, %r962;
	mov.u32 	%r1139, %r962;
$L__BB0_79:
	mul.wide.u32 	%rd22, %r1139, 4;
	add.s64 	%rd23, %rd2, %rd22;
	ld.local.u32 	%r368, [%rd23+4];
	shl.b32 	%r369, %r1139, 5;
	mov.b32 	%r1145, 0;
$L__BB0_80:
	.pragma "nounroll";
	shr.u32 	%r795, %r368, %r1145;
	and.b32  	%r796, %r795, 1;
	setp.eq.b32 	%p44, %r796, 1;
	not.pred 	%p45, %p44;
	add.s32 	%r797, %r369, %r1145;
	mul.lo.s32 	%r798, %r797, 5;
	mul.wide.u32 	%rd24, %r798, 4;
	add.s64 	%rd9, %rd6, %rd24;
	@%p45 bra 	$L__BB0_82;
	ld.global.u32 	%r799, [%rd9];
	xor.b32  	%r966, %r966, %r799;
	ld.global.u32 	%r800, [%rd9+4];
	xor.b32  	%r965, %r965, %r800;
	ld.global.u32 	%r801, [%rd9+8];
	xor.b32  	%r1148, %r1148, %r801;
	ld.global.u32 	%r802, [%rd9+12];
	xor.b32  	%r1147, %r1147, %r802;
	ld.global.u32 	%r803, [%rd9+16];
	xor.b32  	%r962, %r962, %r803;
$L__BB0_82:
	and.b32  	%r805, %r795, 2;
	setp.eq.s32 	%p46, %r805, 0;
	@%p46 bra 	$L__BB0_84;
	ld.global.u32 	%r806, [%rd9+20];
	xor.b32  	%r966, %r966, %r806;
	ld.global.u32 	%r807, [%rd9+24];
	xor.b32  	%r965, %r965, %r807;
	ld.global.u32 	%r808, [%rd9+28];
	xor.b32  	%r1148, %r1148, %r808;
	ld.global.u32 	%r809, [%rd9+32];
	xor.b32  	%r1147, %r1147, %r809;
	ld.global.u32 	%r810, [%rd9+36];
	xor.b32  	%r962, %r962, %r810;
$L__BB0_84:
	and.b32  	%r812, %r795, 4;
	setp.eq.s32 	%p47, %r812, 0;
	@%p47 bra 	$L__BB0_86;
	ld.global.u32 	%r813, [%rd9+40];
	xor.b32  	%r966, %r966, %r813;
	ld.global.u32 	%r814, [%rd9+44];
	xor.b32  	%r965, %r965, %r814;
	ld.global.u32 	%r815, [%rd9+48];
	xor.b32  	%r1148, %r1148, %r815;
	ld.global.u32 	%r816, [%rd9+52];
	xor.b32  	%r1147, %r1147, %r816;
	ld.global.u32 	%r817, [%rd9+56];
	xor.b32  	%r962, %r962, %r817;
$L__BB0_86:
	and.b32  	%r819, %r795, 8;
	setp.eq.s32 	%p48, %r819, 0;
	@%p48 bra 	$L__BB0_88;
	ld.global.u32 	%r820, [%rd9+60];
	xor.b32  	%r966, %r966, %r820;
	ld.global.u32 	%r821, [%rd9+64];
	xor.b32  	%r965, %r965, %r821;
	ld.global.u32 	%r822, [%rd9+68];
	xor.b32  	%r1148, %r1148, %r822;
	ld.global.u32 	%r823, [%rd9+72];
	xor.b32  	%r1147, %r1147, %r823;
	ld.global.u32 	%r824, [%rd9+76];
	xor.b32  	%r962, %r962, %r824;
$L__BB0_88:
	and.b32  	%r826, %r795, 16;
	setp.eq.s32 	%p49, %r826, 0;
	@%p49 bra 	$L__BB0_90;
	ld.global.u32 	%r827, [%rd9+80];
	xor.b32  	%r966, %r966, %r827;
	ld.global.u32 	%r828, [%rd9+84];
	xor.b32  	%r965, %r965, %r828;
	ld.global.u32 	%r829, [%rd9+88];
	xor.b32  	%r1148, %r1148, %r829;
	ld.global.u32 	%r830, [%rd9+92];
	xor.b32  	%r1147, %r1147, %r830;
	ld.global.u32 	%r831, [%rd9+96];
	xor.b32  	%r962, %r962, %r831;
$L__BB0_90:
	and.b32  	%r833, %r795, 32;
	setp.eq.s32 	%p50, %r833, 0;
	@%p50 bra 	$L__BB0_92;
	ld.global.u32 	%r834, [%rd9+100];
	xor.b32  	%r966, %r966, %r834;
	ld.global.u32 	%r835, [%rd9+104];
	xor.b32  	%r965, %r965, %r835;
	ld.global.u32 	%r836, [%rd9+108];
	xor.b32  	%r1148, %r1148, %r836;
	ld.global.u32 	%r837, [%rd9+112];
	xor.b32  	%r1147, %r1147, %r837;
	ld.global.u32 	%r838, [%rd9+116];
	xor.b32  	%r962, %r962, %r838;
$L__BB0_92:
	and.b32  	%r840, %r795, 64;
	setp.eq.s32 	%p51, %r840, 0;
	@%p51 bra 	$L__BB0_94;
	ld.global.u32 	%r841, [%rd9+120];
	xor.b32  	%r966, %r966, %r841;
	ld.global.u32 	%r842, [%rd9+124];
	xor.b32  	%r965, %r965, %r842;
	ld.global.u32 	%r843, [%rd9+128];
	xor.b32  	%r1148, %r1148, %r843;
	ld.global.u32 	%r844, [%rd9+132];
	xor.b32  	%r1147, %r1147, %r844;
	ld.global.u32 	%r845, [%rd9+136];
	xor.b32  	%r962, %r962, %r845;
$L__BB0_94:
	and.b32  	%r847, %r795, 128;
	setp.eq.s32 	%p52, %r847, 0;
	@%p52 bra 	$L__BB0_96;
	ld.global.u32 	%r848, [%rd9+140];
	xor.b32  	%r966, %r966, %r848;
	ld.global.u32 	%r849, [%rd9+144];
	xor.b32  	%r965, %r965, %r849;
	ld.global.u32 	%r850, [%rd9+148];
	xor.b32  	%r1148, %r1148, %r850;
	ld.global.u32 	%r851, [%rd9+152];
	xor.b32  	%r1147, %r1147, %r851;
	ld.global.u32 	%r852, [%rd9+156];
	xor.b32  	%r962, %r962, %r852;
$L__BB0_96:
	and.b32  	%r854, %r795, 256;
	setp.eq.s32 	%p53, %r854, 0;
	@%p53 bra 	$L__BB0_98;
	ld.global.u32 	%r855, [%rd9+160];
	xor.b32  	%r966, %r966, %r855;
	ld.global.u32 	%r856, [%rd9+164];
	xor.b32  	%r965, %r965, %r856;
	ld.global.u32 	%r857, [%rd9+168];
	xor.b32  	%r1148, %r1148, %r857;
	ld.global.u32 	%r858, [%rd9+172];
	xor.b32  	%r1147, %r1147, %r858;
	ld.global.u32 	%r859, [%rd9+176];
	xor.b32  	%r962, %r962, %r859;
$L__BB0_98:
	and.b32  	%r861, %r795, 512;
	setp.eq.s32 	%p54, %r861, 0;
	@%p54 bra 	$L__BB0_100;
	ld.global.u32 	%r862, [%rd9+180];
	xor.b32  	%r966, %r966, %r862;
	ld.global.u32 	%r863, [%rd9+184];
	xor.b32  	%r965, %r965, %r863;
	ld.global.u32 	%r864, [%rd9+188];
	xor.b32  	%r1148, %r1148, %r864;
	ld.global.u32 	%r865, [%rd9+192];
	xor.b32  	%r1147, %r1147, %r865;
	ld.global.u32 	%r866, [%rd9+196];
	xor.b32  	%r962, %r962, %r866;
$L__BB0_100:
	and.b32  	%r868, %r795, 1024;
	setp.eq.s32 	%p55, %r868, 0;
	@%p55 bra 	$L__BB0_102;
	ld.global.u32 	%r869, [%rd9+200];
	xor.b32  	%r966, %r966, %r869;
	ld.global.u32 	%r870, [%rd9+204];
	xor.b32  	%r965, %r965, %r870;
	ld.global.u32 	%r871, [%rd9+208];
	xor.b32  	%r1148, %r1148, %r871;
	ld.global.u32 	%r872, [%rd9+212];
	xor.b32  	%r1147, %r1147, %r872;
	ld.global.u32 	%r873, [%rd9+216];
	xor.b32  	%r962, %r962, %r873;
$L__BB0_102:
	and.b32  	%r875, %r795, 2048;
	setp.eq.s32 	%p56, %r875, 0;
	@%p56 bra 	$L__BB0_104;
	ld.global.u32 	%r876, [%rd9+220];
	xor.b32  	%r966, %r966, %r876;
	ld.global.u32 	%r877, [%rd9+224];
	xor.b32  	%r965, %r965, %r877;
	ld.global.u32 	%r878, [%rd9+228];
	xor.b32  	%r1148, %r1148, %r878;
	ld.global.u32 	%r879, [%rd9+232];
	xor.b32  	%r1147, %r1147, %r879;
	ld.global.u32 	%r880, [%rd9+236];
	xor.b32  	%r962, %r962, %r880;
$L__BB0_104:
	and.b32  	%r882, %r795, 4096;
	setp.eq.s32 	%p57, %r882, 0;
	@%p57 bra 	$L__BB0_106;
	ld.global.u32 	%r883, [%rd9+240];
	xor.b32  	%r966, %r966, %r883;
	ld.global.u32 	%r884, [%rd9+244];
	xor.b32  	%r965, %r965, %r884;
	ld.global.u32 	%r885, [%rd9+248];
	xor.b32  	%r1148, %r1148, %r885;
	ld.global.u32 	%r886, [%rd9+252];
	xor.b32  	%r1147, %r1147, %r886;
	ld.global.u32 	%r887, [%rd9+256];
	xor.b32  	%r962, %r962, %r887;
$L__BB0_106:
	and.b32  	%r889, %r795, 8192;
	setp.eq.s32 	%p58, %r889, 0;
	@%p58 bra 	$L__BB0_108;
	ld.global.u32 	%r890, [%rd9+260];
	xor.b32  	%r966, %r966, %r890;
	ld.global.u32 	%r891, [%rd9+264];
	xor.b32  	%r965, %r965, %r891;
	ld.global.u32 	%r892, [%rd9+268];
	xor.b32  	%r1148, %r1148, %r892;
	ld.global.u32 	%r893, [%rd9+272];
	xor.b32  	%r1147, %r1147, %r893;
	ld.global.u32 	%r894, [%rd9+276];
	xor.b32  	%r962, %r962, %r894;
$L__BB0_108:
	and.b32  	%r896, %r795, 16384;
	setp.eq.s32 	%p59, %r896, 0;
	@%p59 bra 	$L__BB0_110;
	ld.global.u32 	%r897, [%rd9+280];
	xor.b32  	%r966, %r966, %r897;
	ld.global.u32 	%r898, [%rd9+284];
	xor.b32  	%r965, %r965, %r898;
	ld.global.u32 	%r899, [%rd9+288];
	xor.b32  	%r1148, %r1148, %r899;
	ld.global.u32 	%r900, [%rd9+292];
	xor.b32  	%r1147, %r1147, %r900;
	ld.global.u32 	%r901, [%rd9+296];
	xor.b32  	%r962, %r962, %r901;
$L__BB0_110:
	and.b32  	%r903, %r795, 32768;
	setp.eq.s32 	%p60, %r903, 0;
	@%p60 bra 	$L__BB0_112;
	ld.global.u32 	%r904, [%rd9+300];
	xor.b32  	%r966, %r966, %r904;
	ld.global.u32 	%r905, [%rd9+304];
	xor.b32  	%r965, %r965, %r905;
	ld.global.u32 	%r906, [%rd9+308];
	xor.b32  	%r1148, %r1148, %r906;
	ld.global.u32 	%r907, [%rd9+312];
	xor.b32  	%r1147, %r1147, %r907;
	ld.global.u32 	%r908, [%rd9+316];
	xor.b32  	%r962, %r962, %r908;
$L__BB0_112:
	add.s32 	%r1145, %r1145, 16;
	setp.ne.s32 	%p61, %r1145, 32;
	@%p61 bra 	$L__BB0_80;
	mad.lo.s32 	%r909, %r1139, -31, %r369;
	add.s32 	%r1139, %r909, 1;
	setp.ne.s32 	%p62, %r1139, 5;
	@%p62 bra 	$L__BB0_79;
	st.local.u32 	[%rd2+4], %r966;
	st.local.v2.u32 	[%rd2+8], {%r965, %r1148};
	st.local.v2.u32 	[%rd2+16], {%r1147, %r962};
$L__BB0_115:
	shr.u64 	%rd34, %rd4, 2;
	add.s32 	%r949, %r949, 1;
	setp.gt.u64 	%p63, %rd4, 3;
	@%p63 bra 	$L__BB0_3;
$L__BB0_116:
	setp.eq.s32 	%p64, %r545, 2;
	@%p64 bra 	$L__BB0_121;
	setp.eq.s32 	%p65, %r545, 1;
	@%p65 bra 	$L__BB0_120;
	setp.ne.s32 	%p66, %r545, 0;
	@%p66 bra 	$L__BB0_122;
	shr.u32 	%r928, %r966, 2;
	xor.b32  	%r929, %r928, %r966;
	shl.b32 	%r930, %r962, 4;
	shl.b32 	%r931, %r929, 1;
	xor.b32  	%r932, %r931, %r930;
	xor.b32  	%r933, %r932, %r929;
	xor.b32  	%r934, %r933, %r962;
	add.s32 	%r935, %r2, %r934;
	add.s32 	%r936, %r935, 362437;
	shr.u32 	%r937, %r965, 2;
	xor.b32  	%r938, %r937, %r965;
	shl.b32 	%r939, %r934, 4;
	shl.b32 	%r940, %r938, 1;
	xor.b32  	%r941, %r940, %r939;
	xor.b32  	%r942, %r941, %r938;
	xor.b32  	%r943, %r942, %r934;
	add.s32 	%r944, %r2, %r943;
	add.s32 	%r945, %r944, 724874;
	cvt.u64.u32 	%rd29, %r936;
	mul.wide.u32 	%rd30, %r945, 2097152;
	xor.b64  	%rd31, %rd30, %rd29;
	cvt.rn.f64.u64 	%fd1, %rd31;
	fma.rn.f64 	%fd2, %fd1, 0d3CA0000000000000, 0d3C90000000000000;
	fma.rn.f64 	%fd3, %fd2, 0d409F400000000000, 0dC08F400000000000;
	shl.b64 	%rd32, %rd3, 3;
	add.s64 	%rd33, %rd1, %rd32;
	st.global.f64 	[%rd33], %fd3;
	bra.uni 	$L__BB0_122;
$L__BB0_120:
	shr.u32 	%r919, %r966, 2;
	xor.b32  	%r920, %r919, %r966;
	shl.b32 	%r921, %r962, 4;
	shl.b32 	%r922, %r920, 1;
	xor.b32  	%r923, %r922, %r921;
	xor.b32  	%r924, %r923, %r920;
	xor.b32  	%r925, %r924, %r962;
	add.s32 	%r926, %r2, %r925;
	add.s32 	%r927, %r926, 362437;
	cvt.rn.f32.u32 	%f4, %r927;
	fma.rn.f32 	%f5, %f4, 0f2F800000, 0f2F000000;
	fma.rn.f32 	%f6, %f5, 0f44FA0000, 0fC47A0000;
	shl.b64 	%rd27, %rd3, 2;
	add.s64 	%rd28, %rd1, %rd27;
	st.global.f32 	[%rd28], %f6;
	bra.uni 	$L__BB0_122;
$L__BB0_121:
	shr.u32 	%r910, %r966, 2;
	xor.b32  	%r911, %r910, %r966;
	shl.b32 	%r912, %r962, 4;
	shl.b32 	%r913, %r911, 1;
	xor.b32  	%r914, %r913, %r912;
	xor.b32  	%r915, %r914, %r911;
	xor.b32  	%r916, %r915, %r962;
	add.s32 	%r917, %r2, %r916;
	add.s32 	%r918, %r917, 362437;
	cvt.rn.f32.u32 	%f2, %r918;
	fma.rn.f32 	%f3, %f2, 0f2F800000, 0f2F000000;
	fma.rn.f32 	%f1, %f3, 0f44FA0000, 0fC47A0000;
	// begin inline asm
	{  cvt.rn.f16.f32 %rs1, %f1;}

	// end inline asm
	shl.b64 	%rd25, %rd3, 1;
	add.s64 	%rd26, %rd1, %rd25;
	st.global.u16 	[%rd26], %rs1;
$L__BB0_122:
	ret;

}
	// .globl	_Z9init_int8Pvm
.visible .entry _Z9init_int8Pvm(
	.param .u64 .ptr .align 1 _Z9init_int8Pvm_param_0,
	.param .u64 _Z9init_int8Pvm_param_1
)
{
	.local .align 8 .b8 	__local_depot1[48];
	.reg .b64 	%SP;
	.reg .b64 	%SPL;
	.reg .pred 	%p<64>;
	.reg .b16 	%rs<3>;
	.reg .b32 	%r<1197>;
	.reg .b64 	%rd<27>;

	mov.u64 	%SPL, __local_depot1;
	ld.param.u64 	%rd10, [_Z9init_int8Pvm_param_0];
	ld.param.u64 	%rd11, [_Z9init_int8Pvm_param_1];
	mov.u32 	%r541, %ctaid.x;
	mov.u32 	%r542, %ntid.x;
	mov.u32 	%r543, %tid.x;
	mad.lo.s32 	%r1, %r541, %r542, %r543;
	setp.gt.s32 	%p1, %r1, 67108863;
	@%p1 bra 	$L__BB1_117;
	add.u64 	%rd1, %SPL, 0;
	cvt.s64.s32 	%rd2, %r1;
	cvt.u32.u64 	%r544, %rd11;
	xor.b32  	%r545, %r544, -1429050551;
	mul.lo.s32 	%r546, %r545, 1099087573;
	{ .reg .b32 tmp; mov.b64 {tmp, %r547}, %rd11; }
	xor.b32  	%r548, %r547, -136515619;
	mul.lo.s32 	%r549, %r548, -1703105765;
	add.s32 	%r550, %r546, %r549;
	add.s32 	%r2, %r550, 6615241;
	add.s32 	%r933, %r546, 123456789;
	st.local.v2.u32 	[%rd1], {%r2, %r933};
	xor.b32  	%r551, %r546, 362436069;
	add.s32 	%r552, %r549, 521288629;
	st.local.v2.u32 	[%rd1+8], {%r551, %r552};
	xor.b32  	%r553, %r549, 88675123;
	add.s32 	%r929, %r546, 5783321;
	st.local.v2.u32 	[%rd1+16], {%r553, %r929};
	setp.eq.s32 	%p2, %r1, 0;
	@%p2 bra 	$L__BB1_116;
	mov.b32 	%r916, 0;
	mov.u64 	%rd26, %rd2;
$L__BB1_3:
	mov.u64 	%rd3, %rd26;
	and.b64  	%rd4, %rd3, 3;
	setp.eq.s64 	%p3, %rd4, 0;
	@%p3 bra 	$L__BB1_115;
	mul.wide.u32 	%rd13, %r916, 3200;
	mov.u64 	%rd14, precalc_xorwow_matrix;
	add.s64 	%rd5, %rd14, %rd13;
	mov.b32 	%r929, 0;
	mov.u32 	%r930, %r929;
	mov.u32 	%r931, %r929;
	mov.u32 	%r932, %r929;
	mov.u32 	%r933, %r929;
	mov.u32 	%r922, %r929;
$L__BB1_5:
	mul.wide.u32 	%rd15, %r922, 4;
	add.s64 	%rd16, %rd1, %rd15;
	ld.local.u32 	%r14, [%rd16+4];
	shl.b32 	%r15, %r922, 5;
	mov.b32 	%r928, 0;
$L__BB1_6:
	.pragma "nounroll";
	shr.u32 	%r557, %r14, %r928;
	and.b32  	%r558, %r557, 1;
	setp.eq.b32 	%p4, %r558, 1;
	not.pred 	%p5, %p4;
	add.s32 	%r559, %r15, %r928;
	mul.lo.s32 	%r560, %r559, 5;
	mul.wide.u32 	%rd17, %r560, 4;
	add.s64 	%rd6, %rd5, %rd17;
	@%p5 bra 	$L__BB1_8;
	ld.global.u32 	%r561, [%rd6];
	xor.b32  	%r933, %r933, %r561;
	ld.global.u32 	%r562, [%rd6+4];
	xor.b32  	%r932, %r932, %r562;
	ld.global.u32 	%r563, [%rd6+8];
	xor.b32  	%r931, %r931, %r563;
	ld.global.u32 	%r564, [%rd6+12];
	xor.b32  	%r930, %r930, %r564;
	ld.global.u32 	%r565, [%rd6+16];
	xor.b32  	%r929, %r929, %r565;
$L__BB1_8:
	and.b32  	%r567, %r557, 2;
	setp.eq.s32 	%p6, %r567, 0;
	@%p6 bra 	$L__BB1_10;
	ld.global.u32 	%r568, [%rd6+20];
	xor.b32  	%r933, %r933, %r568;
	ld.global.u32 	%r569, [%rd6+24];
	xor.b32  	%r932, %r932, %r569;
	ld.global.u32 	%r570, [%rd6+28];
	xor.b32  	%r931, %r931, %r570;
	ld.global.u32 	%r571, [%rd6+32];
	xor.b32  	%r930, %r930, %r571;
	ld.global.u32 	%r572, [%rd6+36];
	xor.b32  	%r929, %r929, %r572;
$L__BB1_10:
	and.b32  	%r574, %r557, 4;
	setp.eq.s32 	%p7, %r574, 0;
	@%p7 bra 	$L__BB1_12;
	ld.global.u32 	%r575, [%rd6+40];
	xor.b32  	%r933, %r933, %r575;
	ld.global.u32 	%r576, [%rd6+44];
	xor.b32  	%r932, %r932, %r576;
	ld.global.u32 	%r577, [%rd6+48];
	xor.b32  	%r931, %r931, %r577;
	ld.global.u32 	%r578, [%rd6+52];
	xor.b32  	%r930, %r930, %r578;
	ld.global.u32 	%r579, [%rd6+56];
	xor.b32  	%r929, %r929, %r579;
$L__BB1_12:
	and.b32  	%r581, %r557, 8;
	setp.eq.s32 	%p8, %r581, 0;
	@%p8 bra 	$L__BB1_14;
	ld.global.u32 	%r582, [%rd6+60];
	xor.b32  	%r933, %r933, %r582;
	ld.global.u32 	%r583, [%rd6+64];
	xor.b32  	%r932, %r932, %r583;
	ld.global.u32 	%r584, [%rd6+68];
	xor.b32  	%r931, %r931, %r584;
	ld.global.u32 	%r585, [%rd6+72];
	xor.b32  	%r930, %r930, %r585;
	ld.global.u32 	%r586, [%rd6+76];
	xor.b32  	%r929, %r929, %r586;
$L__BB1_14:
	and.b32  	%r588, %r557, 16;
	setp.eq.s32 	%p9, %r588, 0;
	@%p9 bra 	$L__BB1_16;
	ld.global.u32 	%r589, [%rd6+80];
	xor.b32  	%r933, %r933, %r589;
	ld.global.u32 	%r590, [%rd6+84];
	xor.b32  	%r932, %r932, %r590;
	ld.global.u32 	%r591, [%rd6+88];
	xor.b32  	%r931, %r931, %r591;
	ld.global.u32 	%r592, [%rd6+92];
	xor.b32  	%r930, %r930, %r592;
	ld.global.u32 	%r593, [%rd6+96];
	xor.b32  	%r929, %r929, %r593;
$L__BB1_16:
	and.b32  	%r595, %r557, 32;
	setp.eq.s32 	%p10, %r595, 0;
	@%p10 bra 	$L__BB1_18;
	ld.global.u32 	%r596, [%rd6+100];
	xor.b32  	%r933, %r933, %r596;
	ld.global.u32 	%r597, [%rd6+104];
	xor.b32  	%r932, %r932, %r597;
	ld.global.u32 	%r598, [%rd6+108];
	xor.b32  	%r931, %r931, %r598;
	ld.global.u32 	%r599, [%rd6+112];
	xor.b32  	%r930, %r930, %r599;
	ld.global.u32 	%r600, [%rd6+116];
	xor.b32  	%r929, %r929, %r600;
$L__BB1_18:
	and.b32  	%r602, %r557, 64;
	setp.eq.s32 	%p11, %r602, 0;
	@%p11 bra 	$L__BB1_20;
	ld.global.u32 	%r603, [%rd6+120];
	xor.b32  	%r933, %r933, %r603;
	ld.global.u32 	%r604, [%rd6+124];
	xor.b32  	%r932, %r932, %r604;
	ld.global.u32 	%r605, [%rd6+128];
	xor.b32  	%r931, %r931, %r605;
	ld.global.u32 	%r606, [%rd6+132];
	xor.b32  	%r930, %r930, %r606;
	ld.global.u32 	%r607, [%rd6+136];
	xor.b32  	%r929, %r929, %r607;
$L__BB1_20:
	and.b32  	%r609, %r557, 128;
	setp.eq.s32 	%p12, %r609, 0;
	@%p12 bra 	$L__BB1_22;
	ld.global.u32 	%r610, [%rd6+140];
	xor.b32  	%r933, %r933, %r610;
	ld.global.u32 	%r611, [%rd6+144];
	xor.b32  	%r932, %r932, %r611;
	ld.global.u32 	%r612, [%rd6+148];
	xor.b32  	%r931, %r931, %r612;
	ld.global.u32 	%r613, [%rd6+152];
	xor.b32  	%r930, %r930, %r613;
	ld.global.u32 	%r614, [%rd6+156];
	xor.b32  	%r929, %r929, %r614;
$L__BB1_22:
	and.b32  	%r616, %r557, 256;
	setp.eq.s32 	%p13, %r616, 0;
	@%p13 bra 	$L__BB1_24;
	ld.global.u32 	%r617, [%rd6+160];
	xor.b32  	%r933, %r933, %r617;
	ld.global.u32 	%r618, [%rd6+164];
	xor.b32  	%r932, %r932, %r618;
	ld.global.u32 	%r619, [%rd6+168];
	xor.b32  	%r931, %r931, %r619;
	ld.global.u32 	%r620, [%rd6+172];
	xor.b32  	%r930, %r930, %r620;
	ld.global.u32 	%r621, [%rd6+176];
	xor.b32  	%r929, %r929, %r621;
$L__BB1_24:
	and.b32  	%r623, %r557, 512;
	setp.eq.s32 	%p14, %r623, 0;
	@%p14 bra 	$L__BB1_26;
	ld.global.u32 	%r624, [%rd6+180];
	xor.b32  	%r933, %r933, %r624;
	ld.global.u32 	%r625, [%rd6+184];
	xor.b32  	%r932, %r932, %r625;
	ld.global.u32 	%r626, [%rd6+188];
	xor.b32  	%r931, %r931, %r626;
	ld.global.u32 	%r627, [%rd6+192];
	xor.b32  	%r930, %r930, %r627;
	ld.global.u32 	%r628, [%rd6+196];
	xor.b32  	%r929, %r929, %r628;
$L__BB1_26:
	and.b32  	%r630, %r557, 1024;
	setp.eq.s32 	%p15, %r630, 0;
	@%p15 bra 	$L__BB1_28;
	ld.global.u32 	%r631, [%rd6+200];
	xor.b32  	%r933, %r933, %r631;
	ld.global.u32 	%r632, [%rd6+204];
	xor.b32  	%r932, %r932, %r632;
	ld.global.u32 	%r633, [%rd6+208];
	xor.b32  	%r931, %r931, %r633;
	ld.global.u32 	%r634, [%rd6+212];
	xor.b32  	%r930, %r930, %r634;
	ld.global.u32 	%r635, [%rd6+216];
	xor.b32  	%r929, %r929, %r635;
$L__BB1_28:
	and.b32  	%r637, %r557, 2048;
	setp.eq.s32 	%p16, %r637, 0;
	@%p16 bra 	$L__BB1_30;
	ld.global.u32 	%r638, [%rd6+220];
	xor.b32  	%r933, %r933, %r638;
	ld.global.u32 	%r639, [%rd6+224];
	xor.b32  	%r932, %r932, %r639;
	ld.global.u32 	%r640, [%rd6+228];
	xor.b32  	%r931, %r931, %r640;
	ld.global.u32 	%r641, [%rd6+232];
	xor.b32  	%r930, %r930, %r641;
	ld.global.u32 	%r642, [%rd6+236];
	xor.b32  	%r929, %r929, %r642;
$L__BB1_30:
	and.b32  	%r644, %r557, 4096;
	setp.eq.s32 	%p17, %r644, 0;
	@%p17 bra 	$L__BB1_32;
	ld.global.u32 	%r645, [%rd6+240];
	xor.b32  	%r933, %r933, %r645;
	ld.global.u32 	%r646, [%rd6+244];
	xor.b32  	%r932, %r932, %r646;
	ld.global.u32 	%r647, [%rd6+248];
	xor.b32  	%r931, %r931, %r647;
	ld.global.u32 	%r648, [%rd6+252];
	xor.b32  	%r930, %r930, %r648;
	ld.global.u32 	%r649, [%rd6+256];
	xor.b32  	%r929, %r929, %r649;
$L__BB1_32:
	and.b32  	%r651, %r557, 8192;
	setp.eq.s32 	%p18, %r651, 0;
	@%p18 bra 	$L__BB1_34;
	ld.global.u32 	%r652, [%rd6+260];
	xor.b32  	%r933, %r933, %r652;
	ld.global.u32 	%r653, [%rd6+264];
	xor.b32  	%r932, %r932, %r653;
	ld.global.u32 	%r654, [%rd6+268];
	xor.b32  	%r931, %r931, %r654;
	ld.global.u32 	%r655, [%rd6+272];
	xor.b32  	%r930, %r930, %r655;
	ld.global.u32 	%r656, [%rd6+276];
	xor.b32  	%r929, %r929, %r656;
$L__BB1_34:
	and.b32  	%r658, %r557, 16384;
	setp.eq.s32 	%p19, %r658, 0;
	@%p19 bra 	$L__BB1_36;
	ld.global.u32 	%r659, [%rd6+280];
	xor.b32  	%r933, %r933, %r659;
	ld.global.u32 	%r660, [%rd6+284];
	xor.b32  	%r932, %r932, %r660;
	ld.global.u32 	%r661, [%rd6+288];
	xor.b32  	%r931, %r931, %r661;
	ld.global.u32 	%r662, [%rd6+292];
	xor.b32  	%r930, %r930, %r662;
	ld.global.u32 	%r663, [%rd6+296];
	xor.b32  	%r929, %r929, %r663;
$L__BB1_36:
	and.b32  	%r665, %r557, 32768;
	setp.eq.s32 	%p20, %r665, 0;
	@%p20 bra 	$L__BB1_38;
	ld.global.u32 	%r666, [%rd6+300];
	xor.b32  	%r933, %r933, %r666;
	ld.global.u32 	%r667, [%rd6+304];
	xor.b32  	%r932, %r932, %r667;
	ld.global.u32 	%r668, [%rd6+308];
	xor.b32  	%r931, %r931, %r668;
	ld.global.u32 	%r669, [%rd6+312];
	xor.b32  	%r930, %r930, %r669;
	ld.global.u32 	%r670, [%rd6+316];
	xor.b32  	%r929, %r929, %r670;
$L__BB1_38:
	add.s32 	%r928, %r928, 16;
	setp.ne.s32 	%p21, %r928, 32;
	@%p21 bra 	$L__BB1_6;
	mad.lo.s32 	%r671, %r922, -31, %r15;
	add.s32 	%r922, %r671, 1;
	setp.ne.s32 	%p22, %r922, 5;
	@%p22 bra 	$L__BB1_5;
	st.local.u32 	[%rd1+4], %r933;
	st.local.v2.u32 	[%rd1+8], {%r932, %r931};
	st.local.v2.u32 	[%rd1+16], {%r930, %r929};
	setp.eq.s64 	%p23, %rd4, 1;
	@%p23 bra 	$L__BB1_115;
	mov.b32 	%r929, 0;
	mov.u32 	%r1022, %r929;
	mov.u32 	%r1023, %r929;
	mov.u32 	%r1024, %r929;
	mov.u32 	%r933, %r929;
	mov.u32 	%r1014, %r929;
$L__BB1_42:
	mul.wide.u32 	%rd18, %r1014, 4;
	add.s64 	%rd19, %rd1, %rd18;
	ld.local.u32 	%r190, [%rd19+4];
	shl.b32 	%r191, %r1014, 5;
	mov.b32 	%r1020, 0;
$L__BB1_43:
	.pragma "nounroll";
	shr.u32 	%r674, %r190, %r1020;
	and.b32  	%r675, %r674, 1;
	setp.eq.b32 	%p24, %r675, 1;
	not.pred 	%p25, %p24;
	add.s32 	%r676, %r191, %r1020;
	mul.lo.s32 	%r677, %r676, 5;
	mul.wide.u32 	%rd20, %r677, 4;
	add.s64 	%rd7, %rd5, %rd20;
	@%p25 bra 	$L__BB1_45;
	ld.global.u32 	%r678, [%rd7];
	xor.b32  	%r933, %r933, %r678;
	ld.global.u32 	%r679, [%rd7+4];
	xor.b32  	%r1024, %r1024, %r679;
	ld.global.u32 	%r680, [%rd7+8];
	xor.b32  	%r1023, %r1023, %r680;
	ld.global.u32 	%r681, [%rd7+12];
	xor.b32  	%r1022, %r1022, %r681;
	ld.global.u32 	%r682, [%rd7+16];
	xor.b32  	%r929, %r929, %r682;
$L__BB1_45:
	and.b32  	%r684, %r674, 2;
	setp.eq.s32 	%p26, %r684, 0;
	@%p26 bra 	$L__BB1_47;
	ld.global.u32 	%r685, [%rd7+20];
	xor.b32  	%r933, %r933, %r685;
	ld.global.u32 	%r686, [%rd7+24];
	xor.b32  	%r1024, %r1024, %r686;
	ld.global.u32 	%r687, [%rd7+28];
	xor.b32  	%r1023, %r1023, %r687;
	ld.global.u32 	%r688, [%rd7+32];
	xor.b32  	%r1022, %r1022, %r688;
	ld.global.u32 	%r689, [%rd7+36];
	xor.b32  	%r929, %r929, %r689;
$L__BB1_47:
	and.b32  	%r691, %r674, 4;
	setp.eq.s32 	%p27, %r691, 0;
	@%p27 bra 	$L__BB1_49;
	ld.global.u32 	%r692, [%rd7+40];
	xor.b32  	%r933, %r933, %r692;
	ld.global.u32 	%r693, [%rd7+44];
	xor.b32  	%r1024, %r1024, %r693;
	ld.global.u32 	%r694, [%rd7+48];
	xor.b32  	%r1023, %r1023, %r694;
	ld.global.u32 	%r695, [%rd7+52];
	xor.b32  	%r1022, %r1022, %r695;
	ld.global.u32 	%r696, [%rd7+56];
	xor.b32  	%r929, %r929, %r696;
$L__BB1_49:
	and.b32  	%r698, %r674, 8;
	setp.eq.s32 	%p28, %r698, 0;
	@%p28 bra 	$L__BB1_51;
	ld.global.u32 	%r699, [%rd7+60];
	xor.b32  	%r933, %r933, %r699;
	ld.global.u32 	%r700, [%rd7+64];
	xor.b32  	%r1024, %r1024, %r700;
	ld.global.u32 	%r701, [%rd7+68];
	xor.b32  	%r1023, %r1023, %r701;
	ld.global.u32 	%r702, [%rd7+72];
	xor.b32  	%r1022, %r1022, %r702;
	ld.global.u32 	%r703, [%rd7+76];
	xor.b32  	%r929, %r929, %r703;
$L__BB1_51:
	and.b32  	%r705, %r674, 16;
	setp.eq.s32 	%p29, %r705, 0;
	@%p29 bra 	$L__BB1_53;
	ld.global.u32 	%r706, [%rd7+80];
	xor.b32  	%r933, %r933, %r706;
	ld.global.u32 	%r707, [%rd7+84];
	xor.b32  	%r1024, %r1024, %r707;
	ld.global.u32 	%r708, [%rd7+88];
	xor.b32  	%r1023, %r1023, %r708;
	ld.global.u32 	%r709, [%rd7+92];
	xor.b32  	%r1022, %r1022, %r709;
	ld.global.u32 	%r710, [%rd7+96];
	xor.b32  	%r929, %r929, %r710;
$L__BB1_53:
	and.b32  	%r712, %r674, 32;
	setp.eq.s32 	%p30, %r712, 0;
	@%p30 bra 	$L__BB1_55;
	ld.global.u32 	%r713, [%rd7+100];
	xor.b32  	%r933, %r933, %r713;
	ld.global.u32 	%r714, [%rd7+104];
	xor.b32  	%r1024, %r1024, %r714;
	ld.global.u32 	%r715, [%rd7+108];
	xor.b32  	%r1023, %r1023, %r715;
	ld.global.u32 	%r716, [%rd7+112];
	xor.b32  	%r1022, %r1022, %r716;
	ld.global.u32 	%r717, [%rd7+116];
	xor.b32  	%r929, %r929, %r717;
$L__BB1_55:
	and.b32  	%r719, %r674, 64;
	setp.eq.s32 	%p31, %r719, 0;
	@%p31 bra 	$L__BB1_57;
	ld.global.u32 	%r720, [%rd7+120];
	xor.b32  	%r933, %r933, %r720;
	ld.global.u32 	%r721, [%rd7+124];
	xor.b32  	%r1024, %r1024, %r721;
	ld.global.u32 	%r722, [%rd7+128];
	xor.b32  	%r1023, %r1023, %r722;
	ld.global.u32 	%r723, [%rd7+132];
	xor.b32  	%r1022, %r1022, %r723;
	ld.global.u32 	%r724, [%rd7+136];
	xor.b32  	%r929, %r929, %r724;
$L__BB1_57:
	and.b32  	%r726, %r674, 128;
	setp.eq.s32 	%p32, %r726, 0;
	@%p32 bra 	$L__BB1_59;
	ld.global.u32 	%r727, [%rd7+140];
	xor.b32  	%r933, %r933, %r727;
	ld.global.u32 	%r728, [%rd7+144];
	xor.b32  	%r1024, %r1024, %r728;
	ld.global.u32 	%r729, [%rd7+148];
	xor.b32  	%r1023, %r1023, %r729;
	ld.global.u32 	%r730, [%rd7+152];
	xor.b32  	%r1022, %r1022, %r730;
	ld.global.u32 	%r731, [%rd7+156];
	xor.b32  	%r929, %r929, %r731;
$L__BB1_59:
	and.b32  	%r733, %r674, 256;
	setp.eq.s32 	%p33, %r733, 0;
	@%p33 bra 	$L__BB1_61;
	ld.global.u32 	%r734, [%rd7+160];
	xor.b32  	%r933, %r933, %r734;
	ld.global.u32 	%r735, [%rd7+164];
	xor.b32  	%r1024, %r1024, %r735;
	ld.global.u32 	%r736, [%rd7+168];
	xor.b32  	%r1023, %r1023, %r736;
	ld.global.u32 	%r737, [%rd7+172];
	xor.b32  	%r1022, %r1022, %r737;
	ld.global.u32 	%r738, [%rd7+176];
	xor.b32  	%r929, %r929, %r738;
$L__BB1_61:
	and.b32  	%r740, %r674, 512;
	setp.eq.s32 	%p34, %r740, 0;
	@%p34 bra 	$L__BB1_63;
	ld.global.u32 	%r741, [%rd7+180];
	xor.b32  	%r933, %r933, %r741;
	ld.global.u32 	%r742, [%rd7+184];
	xor.b32  	%r1024, %r1024, %r742;
	ld.global.u32 	%r743, [%rd7+188];
	xor.b32  	%r1023, %r1023, %r743;
	ld.global.u32 	%r744, [%rd7+192];
	xor.b32  	%r1022, %r1022, %r744;
	ld.global.u32 	%r745, [%rd7+196];
	xor.b32  	%r929, %r929, %r745;
$L__BB1_63:
	and.b32  	%r747, %r674, 1024;
	setp.eq.s32 	%p35, %r747, 0;
	@%p35 bra 	$L__BB1_65;
	ld.global.u32 	%r748, [%rd7+200];
	xor.b32  	%r933, %r933, %r748;
	ld.global.u32 	%r749, [%rd7+204];
	xor.b32  	%r1024, %r1024, %r749;
	ld.global.u32 	%r750, [%rd7+208];
	xor.b32  	%r1023, %r1023, %r750;
	ld.global.u32 	%r751, [%rd7+212];
	xor.b32  	%r1022, %r1022, %r751;
	ld.global.u32 	%r752, [%rd7+216];
	xor.b32  	%r929, %r929, %r752;
$L__BB1_65:
	and.b32  	%r754, %r674, 2048;
	setp.eq.s32 	%p36, %r754, 0;
	@%p36 bra 	$L__BB1_67;
	ld.global.u32 	%r755, [%rd7+220];
	xor.b32  	%r933, %r933, %r755;
	ld.global.u32 	%r756, [%rd7+224];
	xor.b32  	%r1024, %r1024, %r756;
	ld.global.u32 	%r757, [%rd7+228];
	xor.b32  	%r1023, %r1023, %r757;
	ld.global.u32 	%r758, [%rd7+232];
	xor.b32  	%r1022, %r1022, %r758;
	ld.global.u32 	%r759, [%rd7+236];
	xor.b32  	%r929, %r929, %r759;
$L__BB1_67:
	and.b32  	%r761, %r674, 4096;
	setp.eq.s32 	%p37, %r761, 0;
	@%p37 bra 	$L__BB1_69;
	ld.global.u32 	%r762, [%rd7+240];
	xor.b32  	%r933, %r933, %r762;
	ld.global.u32 	%r763, [%rd7+244];
	xor.b32  	%r1024, %r1024, %r763;
	ld.global.u32 	%r764, [%rd7+248];
	xor.b32  	%r1023, %r1023, %r764;
	ld.global.u32 	%r765, [%rd7+252];
	xor.b32  	%r1022, %r1022, %r765;
	ld.global.u32 	%r766, [%rd7+256];
	xor.b32  	%r929, %r929, %r766;
$L__BB1_69:
	and.b32  	%r768, %r674, 8192;
	setp.eq.s32 	%p38, %r768, 0;
	@%p38 bra 	$L__BB1_71;
	ld.global.u32 	%r769, [%rd7+260];
	xor.b32  	%r933, %r933, %r769;
	ld.global.u32 	%r770, [%rd7+264];
	xor.b32  	%r1024, %r1024, %r770;
	ld.global.u32 	%r771, [%rd7+268];
	xor.b32  	%r1023, %r1023, %r771;
	ld.global.u32 	%r772, [%rd7+272];
	xor.b32  	%r1022, %r1022, %r772;
	ld.global.u32 	%r773, [%rd7+276];
	xor.b32  	%r929, %r929, %r773;
$L__BB1_71:
	and.b32  	%r775, %r674, 16384;
	setp.eq.s32 	%p39, %r775, 0;
	@%p39 bra 	$L__BB1_73;
	ld.global.u32 	%r776, [%rd7+280];
	xor.b32  	%r933, %r933, %r776;
	ld.global.u32 	%r777, [%rd7+284];
	xor.b32  	%r1024, %r1024, %r777;
	ld.global.u32 	%r778, [%rd7+288];
	xor.b32  	%r1023, %r1023, %r778;
	ld.global.u32 	%r779, [%rd7+292];
	xor.b32  	%r1022, %r1022, %r779;
	ld.global.u32 	%r780, [%rd7+296];
	xor.b32  	%r929, %r929, %r780;
$L__BB1_73:
	and.b32  	%r782, %r674, 32768;
	setp.eq.s32 	%p40, %r782, 0;
	@%p40 bra 	$L__BB1_75;
	ld.global.u32 	%r783, [%rd7+300];
	xor.b32  	%r933, %r933, %r783;
	ld.global.u32 	%r784, [%rd7+304];
	xor.b32  	%r1024, %r1024, %r784;
	ld.global.u32 	%r785, [%rd7+308];
	xor.b32  	%r1023, %r1023, %r785;
	ld.global.u32 	%r786, [%rd7+312];
	xor.b32  	%r1022, %r1022, %r786;
	ld.global.u32 	%r787, [%rd7+316];
	xor.b32  	%r929, %r929, %r787;
$L__BB1_75:
	add.s32 	%r1020, %r1020, 16;
	setp.ne.s32 	%p41, %r1020, 32;
	@%p41 bra 	$L__BB1_43;
	mad.lo.s32 	%r788, %r1014, -31, %r191;
	add.s32 	%r1014, %r788, 1;
	setp.ne.s32 	%p42, %r1014, 5;
	@%p42 bra 	$L__BB1_42;
	st.local.u32 	[%rd1+4], %r933;
	st.local.v2.u32 	[%rd1+8], {%r1024, %r1023};
	st.local.v2.u32 	[%rd1+16], {%r1022, %r929};
	setp.ne.s64 	%p43, %rd4, 3;
	@%p43 bra 	$L__BB1_115;
	mov.b32 	%r929, 0;
	mov.u32 	%r1114, %r929;
	mov.u32 	%r1115, %r929;
	mov.u32 	%r1116, %r929;
	mov.u32 	%r933, %r929;
	mov.u32 	%r1106, %r929;
$L__BB1_79:
	mul.wide.u32 	%rd21, %r1106, 4;
	add.s64 	%rd22, %rd1, %rd21;
	ld.local.u32 	%r366, [%rd22+4];
	shl.b32 	%r367, %r1106, 5;
	mov.b32 	%r1112, 0;
$L__BB1_80:
	.pragma "nounroll";
	shr.u32 	%r791, %r366, %r1112;
	and.b32  	%r792, %r791, 1;
	setp.eq.b32 	%p44, %r792, 1;
	not.pred 	%p45, %p44;
	add.s32 	%r793, %r367, %r1112;
	mul.lo.s32 	%r794, %r793, 5;
	mul.wide.u32 	%rd23, %r794, 4;
	add.s64 	%rd8, %rd5, %rd23;
	@%p45 bra 	$L__BB1_82;
	ld.global.u32 	%r795, [%rd8];
	xor.b32  	%r933, %r933, %r795;
	ld.global.u32 	%r796, [%rd8+4];
	xor.b32  	%r1116, %r1116, %r796;
	ld.global.u32 	%r797, [%rd8+8];
	xor.b32  	%r1115, %r1115, %r797;
	ld.global.u32 	%r798, [%rd8+12];
	xor.b32  	%r1114, %r1114, %r798;
	ld.global.u32 	%r799, [%rd8+16];
	xor.b32  	%r929, %r929, %r799;
$L__BB1_82:
	and.b32  	%r801, %r791, 2;
	setp.eq.s32 	%p46, %r801, 0;
	@%p46 bra 	$L__BB1_84;
	ld.global.u32 	%r802, [%rd8+20];
	xor.b32  	%r933, %r933, %r802;
	ld.global.u32 	%r803, [%rd8+24];
	xor.b32  	%r1116, %r1116, %r803;
	ld.global.u32 	%r804, [%rd8+28];
	xor.b32  	%r1115, %r1115, %r804;
	ld.global.u32 	%r805, [%rd8+32];
	xor.b32  	%r1114, %r1114, %r805;
	ld.global.u32 	%r806, [%rd8+36];
	xor.b32  	%r929, %r929, %r806;
$L__BB1_84:
	and.b32  	%r808, %r791, 4;
	setp.eq.s32 	%p47, %r808, 0;
	@%p47 bra 	$L__BB1_86;
	ld.global.u32 	%r809, [%rd8+40];
	xor.b32  	%r933, %r933, %r809;
	ld.global.u32 	%r810, [%rd8+44];
	xor.b32  	%r1116, %r1116, %r810;
	ld.global.u32 	%r811, [%rd8+48];
	xor.b32  	%r1115, %r1115, %r811;
	ld.global.u32 	%r812, [%rd8+52];
	xor.b32  	%r1114, %r1114, %r812;
	ld.global.u32 	%r813, [%rd8+56];
	xor.b32  	%r929, %r929, %r813;
$L__BB1_86:
	and.b32  	%r815, %r791, 8;
	setp.eq.s32 	%p48, %r815, 0;
	@%p48 bra 	$L__BB1_88;
	ld.global.u32 	%r816, [%rd8+60];
	xor.b32  	%r933, %r933, %r816;
	ld.global.u32 	%r817, [%rd8+64];
	xor.b32  	%r1116, %r1116, %r817;
	ld.global.u32 	%r818, [%rd8+68];
	xor.b32  	%r1115, %r1115, %r818;
	ld.global.u32 	%r819, [%rd8+72];
	xor.b32  	%r1114, %r1114, %r819;
	ld.global.u32 	%r820, [%rd8+76];
	xor.b32  	%r929, %r929, %r820;
$L__BB1_88:
	and.b32  	%r822, %r791, 16;
	setp.eq.s32 	%p49, %r822, 0;
	@%p49 bra 	$L__BB1_90;
	ld.global.u32 	%r823, [%rd8+80];
	xor.b32  	%r933, %r933, %r823;
	ld.global.u32 	%r824, [%rd8+84];
	xor.b32  	%r1116, %r1116, %r824;
	ld.global.u32 	%r825, [%rd8+88];
	xor.b32  	%r1115, %r1115, %r825;
	ld.global.u32 	%r826, [%rd8+92];
	xor.b32  	%r1114, %r1114, %r826;
	ld.global.u32 	%r827, [%rd8+96];
	xor.b32  	%r929, %r929, %r827;
$L__BB1_90:
	and.b32  	%r829, %r791, 32;
	setp.eq.s32 	%p50, %r829, 0;
	@%p50 bra 	$L__BB1_92;
	ld.global.u32 	%r830, [%rd8+100];
	xor.b32  	%r933, %r933, %r830;
	ld.global.u32 	%r831, [%rd8+104];
	xor.b32  	%r1116, %r1116, %r831;
	ld.global.u32 	%r832, [%rd8+108];
	xor.b32  	%r1115, %r1115, %r832;
	ld.global.u32 	%r833, [%rd8+112];
	xor.b32  	%r1114, %r1114, %r833;
	ld.global.u32 	%r834, [%rd8+116];
	xor.b32  	%r929, %r929, %r834;
$L__BB1_92:
	and.b32  	%r836, %r791, 64;
	setp.eq.s32 	%p51, %r836, 0;
	@%p51 bra 	$L__BB1_94;
	ld.global.u32 	%r837, [%rd8+120];
	xor.b32  	%r933, %r933, %r837;
	ld.global.u32 	%r838, [%rd8+124];
	xor.b32  	%r1116, %r1116, %r838;
	ld.global.u32 	%r839, [%rd8+128];
	xor.b32  	%r1115, %r1115, %r839;
	ld.global.u32 	%r840, [%rd8+132];
	xor.b32  	%r1114, %r1114, %r840;
	ld.global.u32 	%r841, [%rd8+136];
	xor.b32  	%r929, %r929, %r841;
$L__BB1_94:
	and.b32  	%r843, %r791, 128;
	setp.eq.s32 	%p52, %r843, 0;
	@%p52 bra 	$L__BB1_96;
	ld.global.u32 	%r844, [%rd8+140];
	xor.b32  	%r933, %r933, %r844;
	ld.global.u32 	%r845, [%rd8+144];
	xor.b32  	%r1116, %r1116, %r845;
	ld.global.u32 	%r846, [%rd8+148];
	xor.b32  	%r1115, %r1115, %r846;
	ld.global.u32 	%r847, [%rd8+152];
	xor.b32  	%r1114, %r1114, %r847;
	ld.global.u32 	%r848, [%rd8+156];
	xor.b32  	%r929, %r929, %r848;
$L__BB1_96:
	and.b32  	%r850, %r791, 256;
	setp.eq.s32 	%p53, %r850, 0;
	@%p53 bra 	$L__BB1_98;
	ld.global.u32 	%r851, [%rd8+160];
	xor.b32  	%r933, %r933, %r851;
	ld.global.u32 	%r852, [%rd8+164];
	xor.b32  	%r1116, %r1116, %r852;
	ld.global.u32 	%r853, [%rd8+168];
	xor.b32  	%r1115, %r1115, %r853;
	ld.global.u32 	%r854, [%rd8+172];
	xor.b32  	%r1114, %r1114, %r854;
	ld.global.u32 	%r855, [%rd8+176];
	xor.b32  	%r929, %r929, %r855;
$L__BB1_98:
	and.b32  	%r857, %r791, 512;
	setp.eq.s32 	%p54, %r857, 0;
	@%p54 bra 	$L__BB1_100;
	ld.global.u32 	%r858, [%rd8+180];
	xor.b32  	%r933, %r933, %r858;
	ld.global.u32 	%r859, [%rd8+184];
	xor.b32  	%r1116, %r1116, %r859;
	ld.global.u32 	%r860, [%rd8+188];
	xor.b32  	%r1115, %r1115, %r860;
	ld.global.u32 	%r861, [%rd8+192];
	xor.b32  	%r1114, %r1114, %r861;
	ld.global.u32 	%r862, [%rd8+196];
	xor.b32  	%r929, %r929, %r862;
$L__BB1_100:
	and.b32  	%r864, %r791, 1024;
	setp.eq.s32 	%p55, %r864, 0;
	@%p55 bra 	$L__BB1_102;
	ld.global.u32 	%r865, [%rd8+200];
	xor.b32  	%r933, %r933, %r865;
	ld.global.u32 	%r866, [%rd8+204];
	xor.b32  	%r1116, %r1116, %r866;
	ld.global.u32 	%r867, [%rd8+208];
	xor.b32  	%r1115, %r1115, %r867;
	ld.global.u32 	%r868, [%rd8+212];
	xor.b32  	%r1114, %r1114, %r868;
	ld.global.u32 	%r869, [%rd8+216];
	xor.b32  	%r929, %r929, %r869;
$L__BB1_102:
	and.b32  	%r871, %r791, 2048;
	setp.eq.s32 	%p56, %r871, 0;
	@%p56 bra 	$L__BB1_104;
	ld.global.u32 	%r872, [%rd8+220];
	xor.b32  	%r933, %r933, %r872;
	ld.global.u32 	%r873, [%rd8+224];
	xor.b32  	%r1116, %r1116, %r873;
	ld.global.u32 	%r874, [%rd8+228];
	xor.b32  	%r1115, %r1115, %r874;
	ld.global.u32 	%r875, [%rd8+232];
	xor.b32  	%r1114, %r1114, %r875;
	ld.global.u32 	%r876, [%rd8+236];
	xor.b32  	%r929, %r929, %r876;
$L__BB1_104:
	and.b32  	%r878, %r791, 4096;
	setp.eq.s32 	%p57, %r878, 0;
	@%p57 bra 	$L__BB1_106;
	ld.global.u32 	%r879, [%rd8+240];
	xor.b32  	%r933, %r933, %r879;
	ld.global.u32 	%r880, [%rd8+244];
	xor.b32  	%r1116, %r1116, %r880;
	ld.global.u32 	%r881, [%rd8+248];
	xor.b32  	%r1115, %r1115, %r881;
	ld.global.u32 	%r882, [%rd8+252];
	xor.b32  	%r1114, %r1114, %r882;
	ld.global.u32 	%r883, [%rd8+256];
	xor.b32  	%r929, %r929, %r883;
$L__BB1_106:
	and.b32  	%r885, %r791, 8192;
	setp.eq.s32 	%p58, %r885, 0;
	@%p58 bra 	$L__BB1_108;
	ld.global.u32 	%r886, [%rd8+260];
	xor.b32  	%r933, %r933, %r886;
	ld.global.u32 	%r887, [%rd8+264];
	xor.b32  	%r1116, %r1116, %r887;
	ld.global.u32 	%r888, [%rd8+268];
	xor.b32  	%r1115, %r1115, %r888;
	ld.global.u32 	%r889, [%rd8+272];
	xor.b32  	%r1114, %r1114, %r889;
	ld.global.u32 	%r890, [%rd8+276];
	xor.b32  	%r929, %r929, %r890;
$L__BB1_108:
	and.b32  	%r892, %r791, 16384;
	setp.eq.s32 	%p59, %r892, 0;
	@%p59 bra 	$L__BB1_110;
	ld.global.u32 	%r893, [%rd8+280];
	xor.b32  	%r933, %r933, %r893;
	ld.global.u32 	%r894, [%rd8+284];
	xor.b32  	%r1116, %r1116, %r894;
	ld.global.u32 	%r895, [%rd8+288];
	xor.b32  	%r1115, %r1115, %r895;
	ld.global.u32 	%r896, [%rd8+292];
	xor.b32  	%r1114, %r1114, %r896;
	ld.global.u32 	%r897, [%rd8+296];
	xor.b32  	%r929, %r929, %r897;
$L__BB1_110:
	and.b32  	%r899, %r791, 32768;
	setp.eq.s32 	%p60, %r899, 0;
	@%p60 bra 	$L__BB1_112;
	ld.global.u32 	%r900, [%rd8+300];
	xor.b32  	%r933, %r933, %r900;
	ld.global.u32 	%r901, [%rd8+304];
	xor.b32  	%r1116, %r1116, %r901;
	ld.global.u32 	%r902, [%rd8+308];
	xor.b32  	%r1115, %r1115, %r902;
	ld.global.u32 	%r903, [%rd8+312];
	xor.b32  	%r1114, %r1114, %r903;
	ld.global.u32 	%r904, [%rd8+316];
	xor.b32  	%r929, %r929, %r904;
$L__BB1_112:
	add.s32 	%r1112, %r1112, 16;
	setp.ne.s32 	%p61, %r1112, 32;
	@%p61 bra 	$L__BB1_80;
	mad.lo.s32 	%r905, %r1106, -31, %r367;
	add.s32 	%r1106, %r905, 1;
	setp.ne.s32 	%p62, %r1106, 5;
	@%p62 bra 	$L__BB1_79;
	st.local.u32 	[%rd1+4], %r933;
	st.local.v2.u32 	[%rd1+8], {%r1116, %r1115};
	st.local.v2.u32 	[%rd1+16], {%r1114, %r929};
$L__BB1_115:
	shr.u64 	%rd26, %rd3, 2;
	add.s32 	%r916, %r916, 1;
	setp.gt.u64 	%p63, %rd3, 3;
	@%p63 bra 	$L__BB1_3;
$L__BB1_116:
	shr.u32 	%r906, %r933, 2;
	xor.b32  	%r907, %r906, %r933;
	shl.b32 	%r908, %r929, 4;
	shl.b32 	%r909, %r907, 1;
	xor.b32  	%r910, %r909, %r908;
	xor.b32  	%r911, %r910, %r907;
	xor.b32  	%r912, %r911, %r929;
	add.s32 	%r913, %r2, %r912;
	cvt.u16.u32 	%rs1, %r913;
	add.s16 	%rs2, %rs1, 69;
	cvta.to.global.u64 	%rd24, %rd10;
	add.s64 	%rd25, %rd24, %rd2;
	st.global.u8 	[%rd25], %rs2;
$L__BB1_117:
	ret;

}
	// .globl	_Z11ReLU_doublePd
.visible .entry _Z11ReLU_doublePd(
	.param .u64 .ptr .align 1 _Z11ReLU_doublePd_param_0
)
{
	.reg .pred 	%p<3>;
	.reg .b32 	%r<5>;
	.reg .b64 	%rd<5>;
	.reg .b64 	%fd<3>;

	ld.param.u64 	%rd1, [_Z11ReLU_doublePd_param_0];
	mov.u32 	%r2, %ctaid.x;
	mov.u32 	%r3, %ntid.x;
	mov.u32 	%r4, %tid.x;
	mad.lo.s32 	%r1, %r2, %r3, %r4;
	setp.gt.s32 	%p1, %r1, 67108863;
	@%p1 bra 	$L__BB2_2;
	cvta.to.global.u64 	%rd2, %rd1;
	mul.wide.s32 	%rd3, %r1, 8;
	add.s64 	%rd4, %rd2, %rd3;
	ld.global.f64 	%fd1, [%rd4];
	setp.ge.f64 	%p2, %fd1, 0d0000000000000000;
	selp.f64 	%fd2, %fd1, 0d0000000000000000, %p2;
	st.global.f64 	[%rd4], %fd2;
$L__BB2_2:
	ret;

}
	// .globl	_Z10ReLU_floatPf
.visible .entry _Z10ReLU_floatPf(
	.param .u64 .ptr .align 1 _Z10ReLU_floatPf_param_0
)
{
	.reg .pred 	%p<3>;
	.reg .b32 	%r<5>;
	.reg .b32 	%f<3>;
	.reg .b64 	%rd<5>;

	ld.param.u64 	%rd1, [_Z10ReLU_floatPf_param_0];
	mov.u32 	%r2, %ctaid.x;
	mov.u32 	%r3, %ntid.x;
	mov.u32 	%r4, %tid.x;
	mad.lo.s32 	%r1, %r2, %r3, %r4;
	setp.gt.s32 	%p1, %r1, 67108863;
	@%p1 bra 	$L__BB3_2;
	cvta.to.global.u64 	%rd2, %rd1;
	mul.wide.s32 	%rd3, %r1, 4;
	add.s64 	%rd4, %rd2, %rd3;
	ld.global.f32 	%f1, [%rd4];
	setp.ge.f32 	%p2, %f1, 0f00000000;
	selp.f32 	%f2, %f1, 0f00000000, %p2;
	st.global.f32 	[%rd4], %f2;
$L__BB3_2:
	ret;

}
	// .globl	_Z9ReLU_halfP6__half
.visible .entry _Z9ReLU_halfP6__half(
	.param .u64 .ptr .align 1 _Z9ReLU_halfP6__half_param_0
)
{
	.reg .pred 	%p<3>;
	.reg .b16 	%rs<6>;
	.reg .b32 	%r<5>;
	.reg .b32 	%f<2>;
	.reg .b64 	%rd<5>;

	ld.param.u64 	%rd1, [_Z9ReLU_halfP6__half_param_0];
	mov.u32 	%r2, %ctaid.x;
	mov.u32 	%r3, %ntid.x;
	mov.u32 	%r4, %tid.x;
	mad.lo.s32 	%r1, %r2, %r3, %r4;
	setp.gt.s32 	%p1, %r1, 67108863;
	@%p1 bra 	$L__BB4_2;
	cvta.to.global.u64 	%rd2, %rd1;
	mul.wide.s32 	%rd3, %r1, 2;
	add.s64 	%rd4, %rd2, %rd3;
	ld.global.u16 	%rs3, [%rd4];
	mov.f32 	%f1, 0f00000000;
	// begin inline asm
	{  cvt.rn.f16.f32 %rs1, %f1;}

	// end inline asm
	// begin inline asm
	{ .reg .pred __$temp3;
  setp.ge.f16  __$temp3, %rs3, %rs1;
  selp.u16 %rs2, 1, 0, __$temp3;}
	// end inline asm
	setp.eq.s16 	%p2, %rs2, 0;
	selp.b16 	%rs5, %rs1, %rs3, %p2;
	st.global.u16 	[%rd4], %rs5;
$L__BB4_2:
	ret;

}
	// .globl	_Z8ReLU_intPa
.visible .entry _Z8ReLU_intPa(
	.param .u64 .ptr .align 1 _Z8ReLU_intPa_param_0
)
{
	.reg .pred 	%p<2>;
	.reg .b16 	%rs<3>;
	.reg .b32 	%r<5>;
	.reg .b64 	%rd<5>;

	ld.param.u64 	%rd1, [_Z8ReLU_intPa_param_0];
	mov.u32 	%r2, %ctaid.x;
	mov.u32 	%r3, %ntid.x;
	mov.u32 	%r4, %tid.x;
	mad.lo.s32 	%r1, %r2, %r3, %r4;
	setp.gt.s32 	%p1, %r1, 67108863;
	@%p1 bra 	$L__BB5_2;
	cvta.to.global.u64 	%rd2, %rd1;
	cvt.s64.s32 	%rd3, %r1;
	add.s64 	%rd4, %rd2, %rd3;
	ld.global.s8 	%rs1, [%rd4];
	max.s16 	%rs2, %rs1, 0;
	st.global.u8 	[%rd4], %rs2;
$L__BB5_2:
	ret;

}
	// .globl	_Z14sigmoid_doublePd
.visible .entry _Z14sigmoid_doublePd(
	.param .u64 .ptr .align 1 _Z14sigmoid_doublePd_param_0
)
{
	.reg .pred 	%p<5>;
	.reg .b32 	%r<20>;
	.reg .b32 	%f<3>;
	.reg .b64 	%rd<5>;
	.reg .b64 	%fd<30>;

	ld.param.u64 	%rd2, [_Z14sigmoid_doublePd_param_0];
	mov.u32 	%r5, %ctaid.x;
	mov.u32 	%r6, %ntid.x;
	mov.u32 	%r7, %tid.x;
	mad.lo.s32 	%r1, %r5, %r6, %r7;
	setp.gt.s32 	%p1, %r1, 67108863;
	@%p1 bra 	$L__BB6_5;
	cvta.to.global.u64 	%rd3, %rd2;
	mul.wide.s32 	%rd4, %r1, 8;
	add.s64 	%rd1, %rd3, %rd4;
	ld.global.f64 	%fd1, [%rd1];
	neg.f64 	%fd6, %fd1;
	fma.rn.f64 	%fd7, %fd1, 0dBFF71547652B82FE, 0d4338000000000000;
	{
	.reg .b32 %temp; 
	mov.b64 	{%r2, %temp}, %fd7;
	}
	mov.f64 	%fd8, 0dC338000000000000;
	add.rn.f64 	%fd9, %fd7, %fd8;
	fma.rn.f64 	%fd10, %fd9, 0dBFE62E42FEFA39EF, %fd6;
	fma.rn.f64 	%fd11, %fd9, 0dBC7ABC9E3B39803F, %fd10;
	fma.rn.f64 	%fd12, %fd11, 0d3E5ADE1569CE2BDF, 0d3E928AF3FCA213EA;
	fma.rn.f64 	%fd13, %fd12, %fd11, 0d3EC71DEE62401315;
	fma.rn.f64 	%fd14, %fd13, %fd11, 0d3EFA01997C89EB71;
	fma.rn.f64 	%fd15, %fd14, %fd11, 0d3F2A01A014761F65;
	fma.rn.f64 	%fd16, %fd15, %fd11, 0d3F56C16C1852B7AF;
	fma.rn.f64 	%fd17, %fd16, %fd11, 0d3F81111111122322;
	fma.rn.f64 	%fd18, %fd17, %fd11, 0d3FA55555555502A1;
	fma.rn.f64 	%fd19, %fd18, %fd11, 0d3FC5555555555511;
	fma.rn.f64 	%fd20, %fd19, %fd11, 0d3FE000000000000B;
	fma.rn.f64 	%fd21, %fd20, %fd11, 0d3FF0000000000000;
	fma.rn.f64 	%fd22, %fd21, %fd11, 0d3FF0000000000000;
	{
	.reg .b32 %temp; 
	mov.b64 	{%r3, %temp}, %fd22;
	}
	{
	.reg .b32 %temp; 
	mov.b64 	{%temp, %r4}, %fd22;
	}
	shl.b32 	%r8, %r2, 20;
	add.s32 	%r9, %r8, %r4;
	mov.b64 	%fd29, {%r3, %r9};
	{
	.reg .b32 %temp; 
	mov.b64 	{%temp, %r10}, %fd6;
	}
	mov.b32 	%f2, %r10;
	abs.f32 	%f1, %f2;
	setp.lt.f32 	%p2, %f1, 0f4086232B;
	@%p2 bra 	$L__BB6_4;
	setp.gt.f64 	%p3, %fd1, 0d0000000000000000;
	mov.f64 	%fd23, 0d7FF0000000000000;
	sub.f64 	%fd24, %fd23, %fd1;
	selp.f64 	%fd29, 0d0000000000000000, %fd24, %p3;
	setp.geu.f32 	%p4, %f1, 0f40874800;
	@%p4 bra 	$L__BB6_4;
	shr.u32 	%r11, %r2, 31;
	add.s32 	%r12, %r2, %r11;
	shr.s32 	%r13, %r12, 1;
	shl.b32 	%r14, %r13, 20;
	add.s32 	%r15, %r4, %r14;
	mov.b64 	%fd25, {%r3, %r15};
	sub.s32 	%r16, %r2, %r13;
	shl.b32 	%r17, %r16, 20;
	add.s32 	%r18, %r17, 1072693248;
	mov.b32 	%r19, 0;
	mov.b64 	%fd26, {%r19, %r18};
	mul.f64 	%fd29, %fd26, %fd25;
$L__BB6_4:
	add.f64 	%fd27, %fd29, 0d3FF0000000000000;
	rcp.rn.f64 	%fd28, %fd27;
	st.global.f64 	[%rd1], %fd28;
$L__BB6_5:
	ret;

}
	// .globl	_Z13sigmoid_floatPf
.visible .entry _Z13sigmoid_floatPf(
	.param .u64 .ptr .align 1 _Z13sigmoid_floatPf_param_0
)
{
	.reg .pred 	%p<2>;
	.reg .b32 	%r<7>;
	.reg .b32 	%f<15>;
	.reg .b64 	%rd<5>;

	ld.param.u64 	%rd1, [_Z13sigmoid_floatPf_param_0];
	mov.u32 	%r2, %ctaid.x;
	mov.u32 	%r3, %ntid.x;
	mov.u32 	%r4, %tid.x;
	mad.lo.s32 	%r1, %r2, %r3, %r4;
	setp.gt.s32 	%p1, %r1, 67108863;
	@%p1 bra 	$L__BB7_2;
	cvta.to.global.u64 	%rd2, %rd1;
	mul.wide.s32 	%rd3, %r1, 4;
	add.s64 	%rd4, %rd2, %rd3;
	ld.global.f32 	%f1, [%rd4];
	fma.rn.f32 	%f2, %f1, 0fBBBB989D, 0f3F000000;
	cvt.sat.f32.f32 	%f3, %f2;
	mov.f32 	%f4, 0f4B400001;
	mov.f32 	%f5, 0f437C0000;
	fma.rm.f32 	%f6, %f3, %f5, %f4;
	add.f32 	%f7, %f6, 0fCB40007F;
	neg.f32 	%f8, %f7;
	fma.rn.f32 	%f9, %f1, 0fBFB8AA3B, %f8;
	fma.rn.f32 	%f10, %f1, 0fB2A57060, %f9;
	mov.b32 	%r5, %f6;
	shl.b32 	%r6, %r5, 23;
	mov.b32 	%f11, %r6;
	ex2.approx.ftz.f32 	%f12, %f10;
	fma.rn.f32 	%f13, %f12, %f11, 0f3F800000;
	rcp.rn.f32 	%f14, %f13;
	st.global.f32 	[%rd4], %f14;
$L__BB7_2:
	ret;

}
	// .globl	_Z12sigmoid_halfP6__half
.visible .entry _Z12sigmoid_halfP6__half(
	.param .u64 .ptr .align 1 _Z12sigmoid_halfP6__half_param_0
)
{
	.reg .pred 	%p<2>;
	.reg .b16 	%rs<3>;
	.reg .b32 	%r<7>;
	.reg .b32 	%f<15>;
	.reg .b64 	%rd<5>;

	ld.param.u64 	%rd1, [_Z12sigmoid_halfP6__half_param_0];
	mov.u32 	%r2, %ctaid.x;
	mov.u32 	%r3, %ntid.x;
	mov.u32 	%r4, %tid.x;
	mad.lo.s32 	%r1, %r2, %r3, %r4;
	setp.gt.s32 	%p1, %r1, 67108863;
	@%p1 bra 	$L__BB8_2;
	cvta.to.global.u64 	%rd2, %rd1;
	mul.wide.s32 	%rd3, %r1, 2;
	add.s64 	%rd4, %rd2, %rd3;
	ld.global.u16 	%rs1, [%rd4];
	// begin inline asm
	{  cvt.f32.f16 %f1, %rs1;}

	// end inline asm
	fma.rn.f32 	%f3, %f1, 0fBBBB989D, 0f3F000000;
	cvt.sat.f32.f32 	%f4, %f3;
	mov.f32 	%f5, 0f4B400001;
	mov.f32 	%f6, 0f437C0000;
	fma.rm.f32 	%f7, %f4, %f6, %f5;
	add.f32 	%f8, %f7, 0fCB40007F;
	neg.f32 	%f9, %f8;
	fma.rn.f32 	%f10, %f1, 0fBFB8AA3B, %f9;
	fma.rn.f32 	%f11, %f1, 0fB2A57060, %f10;
	mov.b32 	%r5, %f7;
	shl.b32 	%r6, %r5, 23;
	mov.b32 	%f12, %r6;
	ex2.approx.ftz.f32 	%f13, %f11;
	fma.rn.f32 	%f14, %f13, %f12, 0f3F800000;
	rcp.rn.f32 	%f2, %f14;
	// begin inline asm
	{  cvt.rn.f16.f32 %rs2, %f2;}

	// end inline asm
	st.global.u16 	[%rd4], %rs2;
$L__BB8_2:
	ret;

}
	// .globl	_Z11sigmoid_intPa
.visible .entry _Z11sigmoid_intPa(
	.param .u64 .ptr .align 1 _Z11sigmoid_intPa_param_0
)
{
	.reg .pred 	%p<2>;
	.reg .b16 	%rs<2>;
	.reg .b32 	%r<8>;
	.reg .b32 	%f<16>;
	.reg .b64 	%rd<5>;

	ld.param.u64 	%rd1, [_Z11sigmoid_intPa_param_0];
	mov.u32 	%r2, %ctaid.x;
	mov.u32 	%r3, %ntid.x;
	mov.u32 	%r4, %tid.x;
	mad.lo.s32 	%r1, %r2, %r3, %r4;
	setp.gt.s32 	%p1, %r1, 67108863;
	@%p1 bra 	$L__BB9_2;
	cvta.to.global.u64 	%rd2, %rd1;
	cvt.s64.s32 	%rd3, %r1;
	add.s64 	%rd4, %rd2, %rd3;
	ld.global.s8 	%rs1, [%rd4];
	cvt.rn.f32.s16 	%f1, %rs1;
	fma.rn.f32 	%f2, %f1, 0fBBBB989D, 0f3F000000;
	cvt.sat.f32.f32 	%f3, %f2;
	mov.f32 	%f4, 0f4B400001;
	mov.f32 	%f5, 0f437C0000;
	fma.rm.f32 	%f6, %f3, %f5, %f4;
	add.f32 	%f7, %f6, 0fCB40007F;
	neg.f32 	%f8, %f7;
	fma.rn.f32 	%f9, %f1, 0fBFB8AA3B, %f8;
	fma.rn.f32 	%f10, %f1, 0fB2A57060, %f9;
	mov.b32 	%r5, %f6;
	shl.b32 	%r6, %r5, 23;
	mov.b32 	%f11, %r6;
	ex2.approx.ftz.f32 	%f12, %f10;
	fma.rn.f32 	%f13, %f12, %f11, 0f3F800000;
	rcp.rn.f32 	%f14, %f13;
	mul.f32 	%f15, %f14, 0f42FE0000;
	cvt.rzi.s32.f32 	%r7, %f15;
	st.global.u8 	[%rd4], %r7;
$L__BB9_2:
	ret;

}
	// .globl	_Z11tanh_doublePd
.visible .entry _Z11tanh_doublePd(
	.param .u64 .ptr .align 1 _Z11tanh_doublePd_param_0
)
{
	.reg .pred 	%p<4>;
	.reg .b32 	%r<8>;
	.reg .b32 	%f<5>;
	.reg .b64 	%rd<5>;
	.reg .b64 	%fd<47>;

	ld.param.u64 	%rd2, [_Z11tanh_doublePd_param_0];
	mov.u32 	%r3, %ctaid.x;
	mov.u32 	%r4, %ntid.x;
	mov.u32 	%r5, %tid.x;
	mad.lo.s32 	%r1, %r3, %r4, %r5;
	setp.gt.s32 	%p1, %r1, 67108863;
	@%p1 bra 	$L__BB10_5;
	cvta.to.global.u64 	%rd3, %rd2;
	mul.wide.s32 	%rd4, %r1, 8;
	add.s64 	%rd1, %rd3, %rd4;
	ld.global.f64 	%fd1, [%rd1];
	{
	.reg .b32 %temp; 
	mov.b64 	{%temp, %r6}, %fd1;
	}
	and.b32  	%r2, %r6, 2147483647;
	{
	.reg .b32 %temp; 
	mov.b64 	{%r7, %temp}, %fd1;
	}
	mov.b64 	%fd2, {%r7, %r2};
	setp.ltu.f64 	%p2, %fd2, 0d3FE4F92224DD2F1A;
	@%p2 bra 	$L__BB10_3;
	add.f64 	%fd6, %fd2, %fd2;
	cvt.rn.f32.f64 	%f1, %fd6;
	mul.f32 	%f2, %f1, 0f3FB8AA3B;
	cvt.rni.f32.f32 	%f3, %f2;
	cvt.f64.f32 	%fd7, %f3;
	fma.rn.f64 	%fd8, %fd7, 0dBFE62E42FEFA39EF, %fd6;
	fma.rn.f64 	%fd9, %fd8, 0d3E5AE904A4741B81, 0d3E928A27F89B6999;
	fma.rn.f64 	%fd10, %fd9, %fd8, 0d3EC71DE715FF7E07;
	fma.rn.f64 	%fd11, %fd10, %fd8, 0d3EFA019A6B0AC45A;
	fma.rn.f64 	%fd12, %fd11, %fd8, 0d3F2A01A017EED94F;
	fma.rn.f64 	%fd13, %fd12, %fd8, 0d3F56C16C17F2A71B;
	fma.rn.f64 	%fd14, %fd13, %fd8, 0d3F811111111173C4;
	fma.rn.f64 	%fd15, %fd14, %fd8, 0d3FA555555555211A;
	fma.rn.f64 	%fd16, %fd15, %fd8, 0d3FC5555555555540;
	fma.rn.f64 	%fd17, %fd16, %fd8, 0d3FE0000000000005;
	mul.f64 	%fd18, %fd8, %fd17;
	fma.rn.f64 	%fd19, %fd18, %fd8, %fd8;
	ex2.approx.ftz.f32 	%f4, %f3;
	cvt.f64.f32 	%fd20, %f4;
	mov.f64 	%fd21, 0d3FF0000000000000;
	sub.f64 	%fd22, %fd21, %fd20;
	neg.f64 	%fd23, %fd19;
	fma.rn.f64 	%fd24, %fd23, %fd20, %fd22;
	mov.f64 	%fd25, 0d4000000000000000;
	sub.f64 	%fd26, %fd25, %fd24;
	rcp.approx.ftz.f64 	%fd27, %fd26;
	neg.f64 	%fd28, %fd26;
	fma.rn.f64 	%fd29, %fd28, %fd27, 0d3FF0000000000000;
	fma.rn.f64 	%fd30, %fd29, %fd29, %fd29;
	fma.rn.f64 	%fd31, %fd30, %fd27, %fd27;
	fma.rn.f64 	%fd32, %fd31, 0dC000000000000000, 0d3FF0000000000000;
	setp.gt.u32 	%p3, %r2, 1077088193;
	selp.f64 	%fd33, 0d3FF0000000000000, %fd32, %p3;
	copysign.f64 	%fd46, %fd1, %fd33;
	bra.uni 	$L__BB10_4;
$L__BB10_3:
	mul.f64 	%fd34, %fd1, %fd1;
	fma.rn.f64 	%fd35, %fd34, 0dBEF0BC46E2F5E964, 0d3F14359F420AFC3D;
	fma.rn.f64 	%fd36, %fd35, %fd34, 0dBF2DF9F0728C5D84;
	fma.rn.f64 	%fd37, %fd36, %fd34, 0d3F4337D1CEC4F033;
	fma.rn.f64 	%fd38, %fd37, %fd34, 0dBF57D6E9674335B3;
	fma.rn.f64 	%fd39, %fd38, %fd34, 0d3F6D6D000D7AAD3D;
	fma.rn.f64 	%fd40, %fd39, %fd34, 0dBF8226E1F3CF1EF5;
	fma.rn.f64 	%fd41, %fd40, %fd34, 0d3F9664F47EC0C8CF;
	fma.rn.f64 	%fd42, %fd41, %fd34, 0dBFABA1BA1B80AB40;
	fma.rn.f64 	%fd43, %fd42, %fd34, 0d3FC111111110FA4A;
	fma.rn.f64 	%fd44, %fd43, %fd34, 0dBFD5555555555550;
	fma.rn.f64 	%fd45, %fd44, %fd34, 0d0000000000000000;
	fma.rn.f64 	%fd46, %fd45, %fd1, %fd1;
$L__BB10_4:
	st.global.f64 	[%rd1], %fd46;
$L__BB10_5:
	ret;

}
	// .globl	_Z10tanh_floatPf
.visible .entry _Z10tanh_floatPf(
	.param .u64 .ptr .align 1 _Z10tanh_floatPf_param_0
)
{
	.reg .pred 	%p<4>;
	.reg .b32 	%r<5>;
	.reg .b32 	%f<17>;
	.reg .b64 	%rd<5>;

	ld.param.u64 	%rd1, [_Z10tanh_floatPf_param_0];
	mov.u32 	%r2, %ctaid.x;
	mov.u32 	%r3, %ntid.x;
	mov.u32 	%r4, %tid.x;
	mad.lo.s32 	%r1, %r2, %r3, %r4;
	setp.gt.s32 	%p1, %r1, 67108863;
	@%p1 bra 	$L__BB11_2;
	cvta.to.global.u64 	%rd2, %rd1;
	mul.wide.s32 	%rd3, %r1, 4;
	add.s64 	%rd4, %rd2, %rd3;
	ld.global.f32 	%f1, [%rd4];
	abs.f32 	%f2, %f1;
	mul.f32 	%f3, %f2, 0f4038AA3B;
	ex2.approx.ftz.f32 	%f4, %f3;
	add.f32 	%f5, %f4, 0f3F800000;
	rcp.approx.ftz.f32 	%f6, %f5;
	fma.rn.f32 	%f7, %f6, 0fC0000000, 0f3F800000;
	setp.ge.f32 	%p2, %f2, 0f41102CB4;
	selp.f32 	%f8, 0f3F800000, %f7, %p2;
	copysign.f32 	%f9, %f1, %f8;
	mul.f32 	%f10, %f1, %f1;
	fma.rn.f32 	%f11, %f10, 0f3C80F082, 0fBD563CAE;
	fma.rn.f32 	%f12, %f11, %f10, 0f3E085941;
	fma.rn.f32 	%f13, %f12, %f10, 0fBEAAA9ED;
	fma.rn.f32 	%f14, %f13, %f10, 0f00000000;
	fma.rn.f32 	%f15, %f14, %f1, %f1;
	setp.ge.f32 	%p3, %f2, 0f3F19999A;
	selp.f32 	%f16, %f9, %f15, %p3;
	st.global.f32 	[%rd4], %f16;
$L__BB11_2:
	ret;

}
	// .globl	_Z9tanh_halfP6__half
.visible .entry _Z9tanh_halfP6__half(
	.param .u64 .ptr .align 1 _Z9tanh_halfP6__half_param_0
)
{
	.reg .pred 	%p<4>;
	.reg .b16 	%rs<3>;
	.reg .b32 	%r<5>;
	.reg .b32 	%f<17>;
	.reg .b64 	%rd<5>;

	ld.param.u64 	%rd1, [_Z9tanh_halfP6__half_param_0];
	mov.u32 	%r2, %ctaid.x;
	mov.u32 	%r3, %ntid.x;
	mov.u32 	%r4, %tid.x;
	mad.lo.s32 	%r1, %r2, %r3, %r4;
	setp.gt.s32 	%p1, %r1, 67108863;
	@%p1 bra 	$L__BB12_2;
	cvta.to.global.u64 	%rd2, %rd1;
	mul.wide.s32 	%rd3, %r1, 2;
	add.s64 	%rd4, %rd2, %rd3;
	ld.global.u16 	%rs1, [%rd4];
	// begin inline asm
	{  cvt.f32.f16 %f1, %rs1;}

	// end inline asm
	abs.f32 	%f3, %f1;
	mul.f32 	%f4, %f3, 0f4038AA3B;
	ex2.approx.ftz.f32 	%f5, %f4;
	add.f32 	%f6, %f5, 0f3F800000;
	rcp.approx.ftz.f32 	%f7, %f6;
	fma.rn.f32 	%f8, %f7, 0fC0000000, 0f3F800000;
	setp.ge.f32 	%p2, %f3, 0f41102CB4;
	selp.f32 	%f9, 0f3F800000, %f8, %p2;
	copysign.f32 	%f10, %f1, %f9;
	mul.f32 	%f11, %f1, %f1;
	fma.rn.f32 	%f12, %f11, 0f3C80F082, 0fBD563CAE;
	fma.rn.f32 	%f13, %f12, %f11, 0f3E085941;
	fma.rn.f32 	%f14, %f13, %f11, 0fBEAAA9ED;
	fma.rn.f32 	%f15, %f14, %f11, 0f00000000;
	fma.rn.f32 	%f16, %f15, %f1, %f1;
	setp.ge.f32 	%p3, %f3, 0f3F19999A;
	selp.f32 	%f2, %f10, %f16, %p3;
	// begin inline asm
	{  cvt.rn.f16.f32 %rs2, %f2;}

	// end inline asm
	st.global.u16 	[%rd4], %rs2;
$L__BB12_2:
	ret;

}
	// .globl	_Z8tanh_intPa
.visible .entry _Z8tanh_intPa(
	.param .u64 .ptr .align 1 _Z8tanh_intPa_param_0
)
{
	.reg .pred 	%p<4>;
	.reg .b16 	%rs<2>;
	.reg .b32 	%r<6>;
	.reg .b32 	%f<18>;
	.reg .b64 	%rd<5>;

	ld.param.u64 	%rd1, [_Z8tanh_intPa_param_0];
	mov.u32 	%r2, %ctaid.x;
	mov.u32 	%r3, %ntid.x;
	mov.u32 	%r4, %tid.x;
	mad.lo.s32 	%r1, %r2, %r3, %r4;
	setp.gt.s32 	%p1, %r1, 67108863;
	@%p1 bra 	$L__BB13_2;
	cvta.to.global.u64 	%rd2, %rd1;
	cvt.s64.s32 	%rd3, %r1;
	add.s64 	%rd4, %rd2, %rd3;
	ld.global.s8 	%rs1, [%rd4];
	cvt.rn.f32.s16 	%f1, %rs1;
	abs.f32 	%f2, %f1;
	mul.f32 	%f3, %f2, 0f4038AA3B;
	ex2.approx.ftz.f32 	%f4, %f3;
	add.f32 	%f5, %f4, 0f3F800000;
	rcp.approx.ftz.f32 	%f6, %f5;
	fma.rn.f32 	%f7, %f6, 0fC0000000, 0f3F800000;
	setp.ge.f32 	%p2, %f2, 0f41102CB4;
	selp.f32 	%f8, 0f3F800000, %f7, %p2;
	copysign.f32 	%f9, %f1, %f8;
	mul.f32 	%f10, %f1, %f1;
	fma.rn.f32 	%f11, %f10, 0f3C80F082, 0fBD563CAE;
	fma.rn.f32 	%f12, %f11, %f10, 0f3E085941;
	fma.rn.f32 	%f13, %f12, %f10, 0fBEAAA9ED;
	fma.rn.f32 	%f14, %f13, %f10, 0f00000000;
	fma.rn.f32 	%f15, %f14, %f1, %f1;
	setp.ge.f32 	%p3, %f2, 0f3F19999A;
	selp.f32 	%f16, %f9, %f15, %p3;
	mul.f32 	%f17, %f16, 0f42FE0000;
	cvt.rzi.s32.f32 	%r5, %f17;
	st.global.u8 	[%rd4], %r5;
$L__BB13_2:
	ret;

}
	// .globl	_Z13linear_doublePd
.visible .entry _Z13linear_doublePd(
	.param .u64 .ptr .align 1 _Z13linear_doublePd_param_0
)
{


	ret;

}
	// .globl	_Z12linear_floatPf
.visible .entry _Z12linear_floatPf(
	.param .u64 .ptr .align 1 _Z12linear_floatPf_param_0
)
{


	ret;

}
	// .globl	_Z11linear_halfP6__half
.visible .entry _Z11linear_halfP6__half(
	.param .u64 .ptr .align 1 _Z11linear_halfP6__half_param_0
)
{


	ret;

}
	// .globl	_Z10linear_intPa
.visible .entry _Z10linear_intPa(
	.param .u64 .ptr .align 1 _Z10linear_intPa_param_0
)
{


	ret;

}
	// .globl	_Z16leakyrelu_doublePd
.visible .entry _Z16leakyrelu_doublePd(
	.param .u64 .ptr .align 1 _Z16leakyrelu_doublePd_param_0
)
{
	.reg .pred 	%p<3>;
	.reg .b32 	%r<5>;
	.reg .b64 	%rd<5>;
	.reg .b64 	%fd<4>;

	ld.param.u64 	%rd1, [_Z16leakyrelu_doublePd_param_0];
	mov.u32 	%r2, %ctaid.x;
	mov.u32 	%r3, %ntid.x;
	mov.u32 	%r4, %tid.x;
	mad.lo.s32 	%r1, %r2, %r3, %r4;
	setp.gt.s32 	%p1, %r1, 67108863;
	@%p1 bra 	$L__BB18_2;
	cvta.to.global.u64 	%rd2, %rd1;
	mul.wide.s32 	%rd3, %r1, 8;
	add.s64 	%rd4, %rd2, %rd3;
	ld.global.f64 	%fd1, [%rd4];
	setp.ge.f64 	%p2, %fd1, 0d0000000000000000;
	mul.f64 	%fd2, %fd1, 0d3F847AE147AE147B;
	selp.f64 	%fd3, %fd1, %fd2, %p2;
	st.global.f64 	[%rd4], %fd3;
$L__BB18_2:
	ret;

}
	// .globl	_Z15leakyrelu_floatPf
.visible .entry _Z15leakyrelu_floatPf(
	.param .u64 .ptr .align 1 _Z15leakyrelu_floatPf_param_0
)
{
	.reg .pred 	%p<3>;
	.reg .b32 	%r<5>;
	.reg .b32 	%f<4>;
	.reg .b64 	%rd<5>;

	ld.param.u64 	%rd1, [_Z15leakyrelu_floatPf_param_0];
	mov.u32 	%r2, %ctaid.x;
	mov.u32 	%r3, %ntid.x;
	mov.u32 	%r4, %tid.x;
	mad.lo.s32 	%r1, %r2, %r3, %r4;
	setp.gt.s32 	%p1, %r1, 67108863;
	@%p1 bra 	$L__BB19_2;
	cvta.to.global.u64 	%rd2, %rd1;
	mul.wide.s32 	%rd3, %r1, 4;
	add.s64 	%rd4, %rd2, %rd3;
	ld.global.f32 	%f1, [%rd4];
	setp.ge.f32 	%p2, %f1, 0f00000000;
	mul.f32 	%f2, %f1, 0f3C23D70A;
	selp.f32 	%f3, %f1, %f2, %p2;
	st.global.f32 	[%rd4], %f3;
$L__BB19_2:
	ret;

}
	// .globl	_Z14leakyrelu_halfP6__half
.visible .entry _Z14leakyrelu_halfP6__half(
	.param .u64 .ptr .align 1 _Z14leakyrelu_halfP6__half_param_0
)
{
	.reg .pred 	%p<3>;
	.reg .b16 	%rs<3>;
	.reg .b32 	%r<5>;
	.reg .b32 	%f<4>;
	.reg .b64 	%rd<5>;

	ld.param.u64 	%rd1, [_Z14leakyrelu_halfP6__half_param_0];
	mov.u32 	%r2, %ctaid.x;
	mov.u32 	%r3, %ntid.x;
	mov.u32 	%r4, %tid.x;
	mad.lo.s32 	%r1, %r2, %r3, %r4;
	setp.gt.s32 	%p1, %r1, 67108863;
	@%p1 bra 	$L__BB20_2;
	cvta.to.global.u64 	%rd2, %rd1;
	mul.wide.s32 	%rd3, %r1, 2;
	add.s64 	%rd4, %rd2, %rd3;
	ld.global.u16 	%rs1, [%rd4];
	// begin inline asm
	{  cvt.f32.f16 %f1, %rs1;}

	// end inline asm
	setp.ge.f32 	%p2, %f1, 0f00000000;
	mul.f32 	%f3, %f1, 0f3C23D70A;
	selp.f32 	%f2, %f1, %f3, %p2;
	// begin inline asm
	{  cvt.rn.f16.f32 %rs2, %f2;}

	// end inline asm
	st.global.u16 	[%rd4], %rs2;
$L__BB20_2:
	ret;

}
	// .globl	_Z13leakyrelu_intPa
.visible .entry _Z13leakyrelu_intPa(
	.param .u64 .ptr .align 1 _Z13leakyrelu_intPa_param_0
)
{
	.reg .pred 	%p<3>;
	.reg .b16 	%rs<4>;
	.reg .b32 	%r<6>;
	.reg .b32 	%f<3>;
	.reg .b64 	%rd<5>;

	ld.param.u64 	%rd1, [_Z13leakyrelu_intPa_param_0];
	mov.u32 	%r2, %ctaid.x;
	mov.u32 	%r3, %ntid.x;
	mov.u32 	%r4, %tid.x;
	mad.lo.s32 	%r1, %r2, %r3, %r4;
	setp.gt.s32 	%p1, %r1, 67108863;
	@%p1 bra 	$L__BB21_2;
	cvta.to.global.u64 	%rd2, %rd1;
	cvt.s64.s32 	%rd3, %r1;
	add.s64 	%rd4, %rd2, %rd3;
	ld.global.s8 	%rs1, [%rd4];
	cvt.rn.f32.s16 	%f1, %rs1;
	mul.f32 	%f2, %f1, 0f3C23D70A;
	cvt.rzi.s32.f32 	%r5, %f2;
	cvt.u16.u32 	%rs2, %r5;
	setp.lt.s16 	%p2, %rs1, 0;
	selp.b16 	%rs3, %rs2, %rs1, %p2;
	st.global.u8 	[%rd4], %rs3;
$L__BB21_2:
	ret;

}
	// .globl	_Z11gelu_doublePd
.visible .entry _Z11gelu_doublePd(
	.param .u64 .ptr .align 1 _Z11gelu_doublePd_param_0
)
{
	.reg .pred 	%p<4>;
	.reg .b32 	%r<8>;
	.reg .b32 	%f<5>;
	.reg .b64 	%rd<5>;
	.reg .b64 	%fd<54>;

	ld.param.u64 	%rd2, [_Z11gelu_doublePd_param_0];
	mov.u32 	%r3, %ctaid.x;
	mov.u32 	%r4, %ntid.x;
	mov.u32 	%r5, %tid.x;
	mad.lo.s32 	%r1, %r3, %r4, %r5;
	setp.gt.s32 	%p1, %r1, 67108863;
	@%p1 bra 	$L__BB22_5;
	cvta.to.global.u64 	%rd3, %rd2;
	mul.wide.s32 	%rd4, %r1, 8;
	add.s64 	%rd1, %rd3, %rd4;
	ld.global.f64 	%fd1, [%rd1];
	mul.f64 	%fd7, %fd1, 0d3FA6E4E26D4801F7;
	mul.f64 	%fd8, %fd1, %fd7;
	fma.rn.f64 	%fd9, %fd1, %fd8, %fd1;
	mul.f64 	%fd2, %fd9, 0d3FE9884533D43651;
	{
	.reg .b32 %temp; 
	mov.b64 	{%temp, %r6}, %fd2;
	}
	and.b32  	%r2, %r6, 2147483647;
	{
	.reg .b32 %temp; 
	mov.b64 	{%r7, %temp}, %fd2;
	}
	mov.b64 	%fd3, {%r7, %r2};
	setp.ltu.f64 	%p2, %fd3, 0d3FE4F92224DD2F1A;
	@%p2 bra 	$L__BB22_3;
	add.f64 	%fd10, %fd3, %fd3;
	cvt.rn.f32.f64 	%f1, %fd10;
	mul.f32 	%f2, %f1, 0f3FB8AA3B;
	cvt.rni.f32.f32 	%f3, %f2;
	cvt.f64.f32 	%fd11, %f3;
	fma.rn.f64 	%fd12, %fd11, 0dBFE62E42FEFA39EF, %fd10;
	fma.rn.f64 	%fd13, %fd12, 0d3E5AE904A4741B81, 0d3E928A27F89B6999;
	fma.rn.f64 	%fd14, %fd13, %fd12, 0d3EC71DE715FF7E07;
	fma.rn.f64 	%fd15, %fd14, %fd12, 0d3EFA019A6B0AC45A;
	fma.rn.f64 	%fd16, %fd15, %fd12, 0d3F2A01A017EED94F;
	fma.rn.f64 	%fd17, %fd16, %fd12, 0d3F56C16C17F2A71B;
	fma.rn.f64 	%fd18, %fd17, %fd12, 0d3F811111111173C4;
	fma.rn.f64 	%fd19, %fd18, %fd12, 0d3FA555555555211A;
	fma.rn.f64 	%fd20, %fd19, %fd12, 0d3FC5555555555540;
	fma.rn.f64 	%fd21, %fd20, %fd12, 0d3FE0000000000005;
	mul.f64 	%fd22, %fd12, %fd21;
	fma.rn.f64 	%fd23, %fd22, %fd12, %fd12;
	ex2.approx.ftz.f32 	%f4, %f3;
	cvt.f64.f32 	%fd24, %f4;
	mov.f64 	%fd25, 0d3FF0000000000000;
	sub.f64 	%fd26, %fd25, %fd24;
	neg.f64 	%fd27, %fd23;
	fma.rn.f64 	%fd28, %fd27, %fd24, %fd26;
	mov.f64 	%fd29, 0d4000000000000000;
	sub.f64 	%fd30, %fd29, %fd28;
	rcp.approx.ftz.f64 	%fd31, %fd30;
	neg.f64 	%fd32, %fd30;
	fma.rn.f64 	%fd33, %fd32, %fd31, 0d3FF0000000000000;
	fma.rn.f64 	%fd34, %fd33, %fd33, %fd33;
	fma.rn.f64 	%fd35, %fd34, %fd31, %fd31;
	fma.rn.f64 	%fd36, %fd35, 0dC000000000000000, 0d3FF0000000000000;
	setp.gt.u32 	%p3, %r2, 1077088193;
	selp.f64 	%fd37, 0d3FF0000000000000, %fd36, %p3;
	copysign.f64 	%fd53, %fd2, %fd37;
	bra.uni 	$L__BB22_4;
$L__BB22_3:
	mul.f64 	%fd38, %fd2, %fd2;
	fma.rn.f64 	%fd39, %fd38, 0dBEF0BC46E2F5E964, 0d3F14359F420AFC3D;
	fma.rn.f64 	%fd40, %fd39, %fd38, 0dBF2DF9F0728C5D84;
	fma.rn.f64 	%fd41, %fd40, %fd38, 0d3F4337D1CEC4F033;
	fma.rn.f64 	%fd42, %fd41, %fd38, 0dBF57D6E9674335B3;
	fma.rn.f64 	%fd43, %fd42, %fd38, 0d3F6D6D000D7AAD3D;
	fma.rn.f64 	%fd44, %fd43, %fd38, 0dBF8226E1F3CF1EF5;
	fma.rn.f64 	%fd45, %fd44, %fd38, 0d3F9664F47EC0C8CF;
	fma.rn.f64 	%fd46, %fd45, %fd38, 0dBFABA1BA1B80AB40;
	fma.rn.f64 	%fd47, %fd46, %fd38, 0d3FC111111110FA4A;
	fma.rn.f64 	%fd48, %fd47, %fd38, 0dBFD5555555555550;
	fma.rn.f64 	%fd49, %fd48, %fd38, 0d0000000000000000;
	fma.rn.f64 	%fd53, %fd49, %fd2, %fd2;
$L__BB22_4:
	add.f64 	%fd50, %fd53, 0d3FF0000000000000;
	mul.f64 	%fd51, %fd1, 0d3FE0000000000000;
	mul.f64 	%fd52, %fd51, %fd50;
	st.global.f64 	[%rd1], %fd52;
$L__BB22_5:
	ret;

}
	// .globl	_Z10gelu_floatPf
.visible .entry _Z10gelu_floatPf(
	.param .u64 .ptr .align 1 _Z10gelu_floatPf_param_0
)
{
	.reg .pred 	%p<4>;
	.reg .b32 	%r<5>;
	.reg .b32 	%f<24>;
	.reg .b64 	%rd<5>;

	ld.param.u64 	%rd1, [_Z10gelu_floatPf_param_0];
	mov.u32 	%r2, %ctaid.x;
	mov.u32 	%r3, %ntid.x;
	mov.u32 	%r4, %tid.x;
	mad.lo.s32 	%r1, %r2, %r3, %r4;
	setp.gt.s32 	%p1, %r1, 67108863;
	@%p1 bra 	$L__BB23_2;
	cvta.to.global.u64 	%rd2, %rd1;
	mul.wide.s32 	%rd3, %r1, 4;
	add.s64 	%rd4, %rd2, %rd3;
	ld.global.f32 	%f1, [%rd4];
	mul.f32 	%f2, %f1, 0f3D372713;
	mul.f32 	%f3, %f1, %f2;
	fma.rn.f32 	%f4, %f1, %f3, %f1;
	mul.f32 	%f5, %f4, 0f3F4C4229;
	mul.f32 	%f6, %f1, 0f3F000000;
	abs.f32 	%f7, %f5;
	mul.f32 	%f8, %f7, 0f4038AA3B;
	ex2.approx.ftz.f32 	%f9, %f8;
	add.f32 	%f10, %f9, 0f3F800000;
	rcp.approx.ftz.f32 	%f11, %f10;
	fma.rn.f32 	%f12, %f11, 0fC0000000, 0f3F800000;
	setp.ge.f32 	%p2, %f7, 0f41102CB4;
	selp.f32 	%f13, 0f3F800000, %f12, %p2;
	copysign.f32 	%f14, %f5, %f13;
	mul.f32 	%f15, %f5, %f5;
	fma.rn.f32 	%f16, %f15, 0f3C80F082, 0fBD563CAE;
	fma.rn.f32 	%f17, %f16, %f15, 0f3E085941;
	fma.rn.f32 	%f18, %f17, %f15, 0fBEAAA9ED;
	fma.rn.f32 	%f19, %f18, %f15, 0f00000000;
	fma.rn.f32 	%f20, %f19, %f5, %f5;
	setp.ge.f32 	%p3, %f7, 0f3F19999A;
	selp.f32 	%f21, %f14, %f20, %p3;
	add.f32 	%f22, %f21, 0f3F800000;
	mul.f32 	%f23, %f6, %f22;
	st.global.f32 	[%rd4], %f23;
$L__BB23_2:
	ret;

}
	// .globl	_Z9gelu_halfP6__half
.visible .entry _Z9gelu_halfP6__half(
	.param .u64 .ptr .align 1 _Z9gelu_halfP6__half_param_0
)
{
	.reg .pred 	%p<4>;
	.reg .b16 	%rs<3>;
	.reg .b32 	%r<5>;
	.reg .b32 	%f<24>;
	.reg .b64 	%rd<5>;

	ld.param.u64 	%rd1, [_Z9gelu_halfP6__half_param_0];
	mov.u32 	%r2, %ctaid.x;
	mov.u32 	%r3, %ntid.x;
	mov.u32 	%r4, %tid.x;
	mad.lo.s32 	%r1, %r2, %r3, %r4;
	setp.gt.s32 	%p1, %r1, 67108863;
	@%p1 bra 	$L__BB24_2;
	cvta.to.global.u64 	%rd2, %rd1;
	mul.wide.s32 	%rd3, %r1, 2;
	add.s64 	%rd4, %rd2, %rd3;
	ld.global.u16 	%rs1, [%rd4];
	// begin inline asm
	{  cvt.f32.f16 %f1, %rs1;}

	// end inline asm
	mul.f32 	%f3, %f1, 0f3D372713;
	mul.f32 	%f4, %f1, %f3;
	fma.rn.f32 	%f5, %f1, %f4, %f1;
	mul.f32 	%f6, %f5, 0f3F4C4229;
	mul.f32 	%f7, %f1, 0f3F000000;
	abs.f32 	%f8, %f6;
	mul.f32 	%f9, %f8, 0f4038AA3B;
	ex2.approx.ftz.f32 	%f10, %f9;
	add.f32 	%f11, %f10, 0f3F800000;
	rcp.approx.ftz.f32 	%f12, %f11;
	fma.rn.f32 	%f13, %f12, 0fC0000000, 0f3F800000;
	setp.ge.f32 	%p2, %f8, 0f41102CB4;
	selp.f32 	%f14, 0f3F800000, %f13, %p2;
	copysign.f32 	%f15, %f6, %f14;
	mul.f32 	%f16, %f6, %f6;
	fma.rn.f32 	%f17, %f16, 0f3C80F082, 0fBD563CAE;
	fma.rn.f32 	%f18, %f17, %f16, 0f3E085941;
	fma.rn.f32 	%f19, %f18, %f16, 0fBEAAA9ED;
	fma.rn.f32 	%f20, %f19, %f16, 0f00000000;
	fma.rn.f32 	%f21, %f20, %f6, %f6;
	setp.ge.f32 	%p3, %f8, 0f3F19999A;
	selp.f32 	%f22, %f15, %f21, %p3;
	add.f32 	%f23, %f22, 0f3F800000;
	mul.f32 	%f2, %f7, %f23;
	// begin inline asm
	{  cvt.rn.f16.f32 %rs2, %f2;}

	// end inline asm
	st.global.u16 	[%rd4], %rs2;
$L__BB24_2:
	ret;

}
	// .globl	_Z8gelu_intPa
.visible .entry _Z8gelu_intPa(
	.param .u64 .ptr .align 1 _Z8gelu_intPa_param_0
)
{
	.reg .pred 	%p<4>;
	.reg .b16 	%rs<2>;
	.reg .b32 	%r<6>;
	.reg .b32 	%f<25>;
	.reg .b64 	%rd<5>;

	ld.param.u64 	%rd1, [_Z8gelu_intPa_param_0];
	mov.u32 	%r2, %ctaid.x;
	mov.u32 	%r3, %ntid.x;
	mov.u32 	%r4, %tid.x;
	mad.lo.s32 	%r1, %r2, %r3, %r4;
	setp.gt.s32 	%p1, %r1, 67108863;
	@%p1 bra 	$L__BB25_2;
	cvta.to.global.u64 	%rd2, %rd1;
	cvt.s64.s32 	%rd3, %r1;
	add.s64 	%rd4, %rd2, %rd3;
	ld.global.s8 	%rs1, [%rd4];
	cvt.rn.f32.s16 	%f1, %rs1;
	mul.f32 	%f2, %f1, 0f3D372713;
	mul.f32 	%f3, %f2, %f1;
	fma.rn.f32 	%f4, %f3, %f1, %f1;
	mul.f32 	%f5, %f4, 0f3F4C4229;
	mul.f32 	%f6, %f1, 0f3F000000;
	abs.f32 	%f7, %f5;
	mul.f32 	%f8, %f7, 0f4038AA3B;
	ex2.approx.ftz.f32 	%f9, %f8;
	add.f32 	%f10, %f9, 0f3F800000;
	rcp.approx.ftz.f32 	%f11, %f10;
	fma.rn.f32 	%f12, %f11, 0fC0000000, 0f3F800000;
	setp.ge.f32 	%p2, %f7, 0f41102CB4;
	selp.f32 	%f13, 0f3F800000, %f12, %p2;
	copysign.f32 	%f14, %f5, %f13;
	mul.f32 	%f15, %f5, %f5;
	fma.rn.f32 	%f16, %f15, 0f3C80F082, 0fBD563CAE;
	fma.rn.f32 	%f17, %f16, %f15, 0f3E085941;
	fma.rn.f32 	%f18, %f17, %f15, 0fBEAAA9ED;
	fma.rn.f32 	%f19, %f18, %f15, 0f00000000;
	fma.rn.f32 	%f20, %f19, %f5, %f5;
	setp.ge.f32 	%p3, %f7, 0f3F19999A;
	selp.f32 	%f21, %f14, %f20, %p3;
	add.f32 	%f22, %f21, 0f3F800000;
	mul.f32 	%f23, %f6, %f22;
	mul.f32 	%f24, %f23, 0f42FE0000;
	cvt.rzi.s32.f32 	%r5, %f24;
	st.global.u8 	[%rd4], %r5;
$L__BB25_2:
	ret;

}


// ===== COMPILED SASS (sm_100) =====

	.target	sm_100

	.elftype	@"ET_EXEC"


//--------------------- .note.nv.tkinfo           --------------------------
	.section	.note.nv.tkinfo,"",@"SHT_NOTE"
	.sectionflags	@"SHF_NOTE_NV_TKINFO"
	.tkinfo
        /*0018*/ 	.word	0x00000002
        /*0030*/ 	.string	""
        /*0030*/ 	.string	"ptxas"
        /*0030*/ 	.string	"Cuda compilation tools, release 13.0, V13.0.88"
        /*0030*/ 	.string	"Build cuda_13.0.r13.0/compiler.36424714_0"
        /*0030*/ 	.string	"-arch sm_100 -m 64 "



//--------------------- .note.nv.cuinfo           --------------------------
	.section	.note.nv.cuinfo,"",@"SHT_NOTE"
	.sectionflags	@"SHF_NOTE_NV_CUINFO"
        /*0018*/ 	.short	0x0002
        /*001a*/ 	.short	0x0064
        /*001c*/ 	.short	0x0082
	.zero		2


//--------------------- .nv.info                  --------------------------
	.section	.nv.info,"",@"SHT_CUDA_INFO"
	.align	4


	//----- nvinfo : EIATTR_REGCOUNT
	.align		4
        /*0000*/ 	.byte	0x04, 0x2f
        /*0002*/ 	.short	(.L_10 - .L_9)
	.align		4
.L_9:
        /*0004*/ 	.word	index@(_Z4initPvim)
        /*0008*/ 	.word	0x0000001f


	//----- nvinfo : EIATTR_FRAME_SIZE
	.align		4
.L_10:
        /*000c*/ 	.byte	0x04, 0x11
        /*000e*/ 	.short	(.L_12 - .L_11)
	.align		4
.L_11:
        /*0010*/ 	.word	index@(_Z4initPvim)
        /*0014*/ 	.word	0x00000030


	//----- nvinfo : EIATTR_REGCOUNT
	.align		4
.L_12:
        /*0018*/ 	.byte	0x04, 0x2f
        /*001a*/ 	.short	(.L_14 - .L_13)
	.align		4
.L_13:
        /*001c*/ 	.word	index@(_Z9init_int8Pvm)
        /*0020*/ 	.word	0x0000001f


	//----- nvinfo : EIATTR_FRAME_SIZE
	.align		4
.L_14:
        /*0024*/ 	.byte	0x04, 0x11
        /*0026*/ 	.short	(.L_16 - .L_15)
	.align		4
.L_15:
        /*0028*/ 	.word	index@(_Z9init_int8Pvm)
        /*002c*/ 	.word	0x00000030


	//----- nvinfo : EIATTR_REGCOUNT
	.align		4
.L_16:
        /*0030*/ 	.byte	0x04, 0x2f
        /*0032*/ 	.short	(.L_18 - .L_17)
	.align		4
.L_17:
        /*0034*/ 	.word	index@(_Z11ReLU_doublePd)
        /*0038*/ 	.word	0x00000008


	//----- nvinfo : EIATTR_FRAME_SIZE
	.align		4
.L_18:
        /*003c*/ 	.byte	0x04, 0x11
        /*003e*/ 	.short	(.L_20 - .L_19)
	.align		4
.L_19:
        /*0040*/ 	.word	index@(_Z11ReLU_doublePd)
        /*0044*/ 	.word	0x00000000


	//----- nvinfo : EIATTR_REGCOUNT
	.align		4
.L_20:
        /*0048*/ 	.byte	0x04, 0x2f
        /*004a*/ 	.short	(.L_22 - .L_21)
	.align		4
.L_21:
        /*004c*/ 	.word	index@(_Z10ReLU_floatPf)
        /*0050*/ 	.word	0x00000008


	//----- nvinfo : EIATTR_FRAME_SIZE
	.align		4
.L_22:
        /*0054*/ 	.byte	0x04, 0x11
        /*0056*/ 	.short	(.L_24 - .L_23)
	.align		4
.L_23:
        /*0058*/ 	.word	index@(_Z10ReLU_floatPf)
        /*005c*/ 	.word	0x00000000


	//----- nvinfo : EIATTR_REGCOUNT
	.align		4
.L_24:
        /*0060*/ 	.byte	0x04, 0x2f
        /*0062*/ 	.short	(.L_26 - .L_25)
	.align		4
.L_25:
        /*0064*/ 	.word	index@(_Z9ReLU_halfP6__half)
        /*0068*/ 	.word	0x00000008


	//----- nvinfo : EIATTR_FRAME_SIZE
	.align		4
.L_26:
        /*006c*/ 	.byte	0x04, 0x11
        /*006e*/ 	.short	(.L_28 - .L_27)
	.align		4
.L_27:
        /*0070*/ 	.word	index@(_Z9ReLU_halfP6__half)
        /*0074*/ 	.word	0x00000000


	//----- nvinfo : EIATTR_REGCOUNT
	.align		4
.L_28:
        /*0078*/ 	.byte	0x04, 0x2f
        /*007a*/ 	.short	(.L_30 - .L_29)
	.align		4
.L_29:
        /*007c*/ 	.word	index@(_Z8ReLU_intPa)
        /*0080*/ 	.word	0x00000006


	//----- nvinfo : EIATTR_FRAME_SIZE
	.align		4
.L_30:
        /*0084*/ 	.byte	0x04, 0x11
        /*0086*/ 	.short	(.L_32 - .L_31)
	.align		4
.L_31:
        /*0088*/ 	.word	index@(_Z8ReLU_intPa)
        /*008c*/ 	.word	0x00000000


	//----- nvinfo : EIATTR_REGCOUNT
	.align		4
.L_32:
        /*0090*/ 	.byte	0x04, 0x2f
        /*0092*/ 	.short	(.L_34 - .L_33)
	.align		4
.L_33:
        /*0094*/ 	.word	index@(_Z14sigmoid_doublePd)
        /*0098*/ 	.word	0x00000010


	//----- nvinfo : EIATTR_FRAME_SIZE
	.align		4
.L_34:
        /*009c*/ 	.byte	0x04, 0x11
        /*009e*/ 	.short	(.L_36 - .L_35)
	.align		4
.L_35:
        /*00a0*/ 	.word	index@($__internal_3_$__cuda_sm20_dblrcp_rn_slowpath_v3)
        /*00a4*/ 	.word	0x00000000


	//----- nvinfo : EIATTR_FRAME_SIZE
	.align		4
.L_36:
        /*00a8*/ 	.byte	0x04, 0x11
        /*00aa*/ 	.short	(.L_38 - .L_37)
	.align		4
.L_37:
        /*00ac*/ 	.word	index@(_Z14sigmoid_doublePd)
        /*00b0*/ 	.word	0x00000000


	//----- nvinfo : EIATTR_REGCOUNT
	.align		4
.L_38:
        /*00b4*/ 	.byte	0x04, 0x2f
        /*00b6*/ 	.short	(.L_40 - .L_39)
	.align		4
.L_39:
        /*00b8*/ 	.word	index@(_Z13sigmoid_floatPf)
        /*00bc*/ 	.word	0x0000000f


	//----- nvinfo : EIATTR_FRAME_SIZE
	.align		4
.L_40:
        /*00c0*/ 	.byte	0x04, 0x11
        /*00c2*/ 	.short	(.L_42 - .L_41)
	.align		4
.L_41:
        /*00c4*/ 	.word	index@($__internal_2_$__cuda_sm20_rcp_rn_f32_slowpath)
        /*00c8*/ 	.word	0x00000000


	//----- nvinfo : EIATTR_FRAME_SIZE
	.align		4
.L_42:
        /*00cc*/ 	.byte	0x04, 0x11
        /*00ce*/ 	.short	(.L_44 - .L_43)
	.align		4
.L_43:
        /*00d0*/ 	.word	index@(_Z13sigmoid_floatPf)
        /*00d4*/ 	.word	0x00000000


	//----- nvinfo : EIATTR_REGCOUNT
	.align		4
.L_44:
        /*00d8*/ 	.byte	0x04, 0x2f
        /*00da*/ 	.short	(.L_46 - .L_45)
	.align		4
.L_45:
        /*00dc*/ 	.word	index@(_Z12sigmoid_halfP6__half)
        /*00e0*/ 	.word	0x0000000f


	//----- nvinfo : EIATTR_FRAME_SIZE
	.align		4
.L_46:
        /*00e4*/ 	.byte	0x04, 0x11
        /*00e6*/ 	.short	(.L_48 - .L_47)
	.align		4
.L_47:
        /*00e8*/ 	.word	index@($__internal_1_$__cuda_sm20_rcp_rn_f32_slowpath)
        /*00ec*/ 	.word	0x00000000


	//----- nvinfo : EIATTR_FRAME_SIZE
	.align		4
.L_48:
        /*00f0*/ 	.byte	0x04, 0x11
        /*00f2*/ 	.short	(.L_50 - .L_49)
	.align		4
.L_49:
        /*00f4*/ 	.word	index@(_Z12sigmoid_halfP6__half)
        /*00f8*/ 	.word	0x00000000


	//----- nvinfo : EIATTR_REGCOUNT
	.align		4
.L_50:
        /*00fc*/ 	.byte	0x04, 0x2f
        /*00fe*/ 	.short	(.L_52 - .L_51)
	.align		4
.L_51:
        /*0100*/ 	.word	index@(_Z11sigmoid_intPa)
        /*0104*/ 	.word	0x0000000f


	//----- nvinfo : EIATTR_FRAME_SIZE
	.align		4
.L_52:
        /*0108*/ 	.byte	0x04, 0x11
        /*010a*/ 	.short	(.L_54 - .L_53)
	.align		4
.L_53:
        /*010c*/ 	.word	index@($__internal_0_$__cuda_sm20_rcp_rn_f32_slowpath)
        /*0110*/ 	.word	0x00000000


	//----- nvinfo : EIATTR_FRAME_SIZE
	.align		4
.L_54:
        /*0114*/ 	.byte	0x04, 0x11
        /*0116*/ 	.short	(.L_56 - .L_55)
	.align		4
.L_55:
        /*0118*/ 	.word	index@(_Z11sigmoid_intPa)
        /*011c*/ 	.word	0x00000000


	//----- nvinfo : EIATTR_REGCOUNT
	.align		4
.L_56:
        /*0120*/ 	.byte	0x04, 0x2f
        /*0122*/ 	.short	(.L_58 - .L_57)
	.align		4
.L_57:
        /*0124*/ 	.word	index@(_Z11tanh_doublePd)
        /*0128*/ 	.word	0x00000012


	//----- nvinfo : EIATTR_FRAME_SIZE
	.align		4
.L_58:
        /*012c*/ 	.byte	0x04, 0x11
        /*012e*/ 	.short	(.L_60 - .L_59)
	.align		4
.L_59:
        /*0130*/ 	.word	index@(_Z11tanh_doublePd)
        /*0134*/ 	.word	0x00000000


	//----- nvinfo : EIATTR_REGCOUNT
	.align		4
.L_60:
        /*0138*/ 	.byte	0x04, 0x2f
        /*013a*/ 	.short	(.L_62 - .L_61)
	.align		4
.L_61:
        /*013c*/ 	.word	index@(_Z10tanh_floatPf)
        /*0140*/ 	.word	0x0000000c


	//----- nvinfo : EIATTR_FRAME_SIZE
	.align		4
.L_62:
        /*0144*/ 	.byte	0x04, 0x11
        /*0146*/ 	.short	(.L_64 - .L_63)
	.align		4
.L_63:
        /*0148*/ 	.word	index@(_Z10tanh_floatPf)
        /*014c*/ 	.word	0x00000000


	//----- nvinfo : EIATTR_REGCOUNT
	.align		4
.L_64:
        /*0150*/ 	.byte	0x04, 0x2f
        /*0152*/ 	.short	(.L_66 - .L_65)
	.align		4
.L_65:
        /*0154*/ 	.word	index@(_Z9tanh_halfP6__half)
        /*0158*/ 	.word	0x0000000c


	//----- nvinfo : EIATTR_FRAME_SIZE
	.align		4
.L_66:
        /*015c*/ 	.byte	0x04, 0x11
        /*015e*/ 	.short	(.L_68 - .L_67)
	.align		4
.L_67:
        /*0160*/ 	.word	index@(_Z9tanh_halfP6__half)
        /*0164*/ 	.word	0x00000000


	//----- nvinfo : EIATTR_REGCOUNT
	.align		4
.L_68:
        /*0168*/ 	.byte	0x04, 0x2f
        /*016a*/ 	.short	(.L_70 - .L_69)
	.align		4
.L_69:
        /*016c*/ 	.word	index@(_Z8tanh_intPa)
        /*0170*/ 	.word	0x0000000c


	//----- nvinfo : EIATTR_FRAME_SIZE
	.align		4
.L_70:
        /*0174*/ 	.byte	0x04, 0x11
        /*0176*/ 	.short	(.L_72 - .L_71)
	.align		4
.L_71:
        /*0178*/ 	.word	index@(_Z8tanh_intPa)
        /*017c*/ 	.word	0x00000000


	//----- nvinfo : EIATTR_REGCOUNT
	.align		4
.L_72:
        /*0180*/ 	.byte	0x04, 0x2f
        /*0182*/ 	.short	(.L_74 - .L_73)
	.align		4
.L_73:
        /*0184*/ 	.word	index@(_Z13linear_doublePd)
        /*0188*/ 	.word	0x00000004


	//----- nvinfo : EIATTR_FRAME_SIZE
	.align		4
.L_74:
        /*018c*/ 	.byte	0x04, 0x11
        /*018e*/ 	.short	(.L_76 - .L_75)
	.align		4
.L_75:
        /*0190*/ 	.word	index@(_Z13linear_doublePd)
        /*0194*/ 	.word	0x00000000


	//----- nvinfo : EIATTR_REGCOUNT
	.align		4
.L_76:
        /*0198*/ 	.byte	0x04, 0x2f
        /*019a*/ 	.short	(.L_78 - .L_77)
	.align		4
.L_77:
        /*019c*/ 	.word	index@(_Z12linear_floatPf)
        /*01a0*/ 	.word	0x00000004


	//----- nvinfo : EIATTR_FRAME_SIZE
	.align		4
.L_78:
        /*01a4*/ 	.byte	0x04, 0x11
        /*01a6*/ 	.short	(.L_80 - .L_79)
	.align		4
.L_79:
        /*01a8*/ 	.word	index@(_Z12linear_floatPf)
        /*01ac*/ 	.word	0x00000000


	//----- nvinfo : EIATTR_REGCOUNT
	.align		4
.L_80:
        /*01b0*/ 	.byte	0x04, 0x2f
        /*01b2*/ 	.short	(.L_82 - .L_81)
	.align		4
.L_81:
        /*01b4*/ 	.word	index@(_Z11linear_halfP6__half)
        /*01b8*/ 	.word	0x00000004


	//----- nvinfo : EIATTR_FRAME_SIZE
	.align		4
.L_82:
        /*01bc*/ 	.byte	0x04, 0x11
        /*01be*/ 	.short	(.L_84 - .L_83)
	.align		4
.L_83:
        /*01c0*/ 	.word	index@(_Z11linear_halfP6__half)
        /*01c4*/ 	.word	0x00000000


	//----- nvinfo : EIATTR_REGCOUNT
	.align		4
.L_84:
        /*01c8*/ 	.byte	0x04, 0x2f
        /*01ca*/ 	.short	(.L_86 - .L_85)
	.align		4
.L_85:
        /*01cc*/ 	.word	index@(_Z10linear_intPa)
        /*01d0*/ 	.word	0x00000004


	//----- nvinfo : EIATTR_FRAME_SIZE
	.align		4
.L_86:
        /*01d4*/ 	.byte	0x04, 0x11
        /*01d6*/ 	.short	(.L_88 - .L_87)
	.align		4
.L_87:
        /*01d8*/ 	.word	index@(_Z10linear_intPa)
        /*01dc*/ 	.word	0x00000000


	//----- nvinfo : EIATTR_REGCOUNT
	.align		4
.L_88:
        /*01e0*/ 	.byte	0x04, 0x2f
        /*01e2*/ 	.short	(.L_90 - .L_89)
	.align		4
.L_89:
        /*01e4*/ 	.word	index@(_Z16leakyrelu_doublePd)
        /*01e8*/ 	.word	0x0000000a


	//----- nvinfo : EIATTR_FRAME_SIZE
	.align		4
.L_90:
        /*01ec*/ 	.byte	0x04, 0x11
        /*01ee*/ 	.short	(.L_92 - .L_91)
	.align		4
.L_91:
        /*01f0*/ 	.word	index@(_Z16leakyrelu_doublePd)
        /*01f4*/ 	.word	0x00000000


	//----- nvinfo : EIATTR_REGCOUNT
	.align		4
.L_92:
        /*01f8*/ 	.byte	0x04, 0x2f
        /*01fa*/ 	.short	(.L_94 - .L_93)
	.align		4
.L_93:
        /*01fc*/ 	.word	index@(_Z15leakyrelu_floatPf)
        /*0200*/ 	.word	0x00000008


	//----- nvinfo : EIATTR_FRAME_SIZE
	.align		4
.L_94:
        /*0204*/ 	.byte	0x04, 0x11
        /*0206*/ 	.short	(.L_96 - .L_95)
	.align		4
.L_95:
        /*0208*/ 	.word	index@(_Z15leakyrelu_floatPf)
        /*020c*/ 	.word	0x00000000


	//----- nvinfo : EIATTR_REGCOUNT
	.align		4
.L_96:
        /*0210*/ 	.byte	0x04, 0x2f
        /*0212*/ 	.short	(.L_98 - .L_97)
	.align		4
.L_97:
        /*0214*/ 	.word	index@(_Z14leakyrelu_halfP6__half)
        /*0218*/ 	.word	0x00000008


	//----- nvinfo : EIATTR_FRAME_SIZE
	.align		4
.L_98:
        /*021c*/ 	.byte	0x04, 0x11
        /*021e*/ 	.short	(.L_100 - .L_99)
	.align		4
.L_99:
        /*0220*/ 	.word	index@(_Z14leakyrelu_halfP6__half)
        /*0224*/ 	.word	0x00000000


	//----- nvinfo : EIATTR_REGCOUNT
	.align		4
.L_100:
        /*0228*/ 	.byte	0x04, 0x2f
        /*022a*/ 	.short	(.L_102 - .L_101)
	.align		4
.L_101:
        /*022c*/ 	.word	index@(_Z13leakyrelu_intPa)
        /*0230*/ 	.word	0x00000008


	//----- nvinfo : EIATTR_FRAME_SIZE
	.align		4
.L_102:
        /*0234*/ 	.byte	0x04, 0x11
        /*0236*/ 	.short	(.L_104 - .L_103)
	.align		4
.L_103:
        /*0238*/ 	.word	index@(_Z13leakyrelu_intPa)
        /*023c*/ 	.word	0x00000000


	//----- nvinfo : EIATTR_REGCOUNT
	.align		4
.L_104:
        /*0240*/ 	.byte	0x04, 0x2f
        /*0242*/ 	.short	(.L_106 - .L_105)
	.align		4
.L_105:
        /*0244*/ 	.word	index@(_Z11gelu_doublePd)
        /*0248*/ 	.word	0x00000014


	//----- nvinfo : EIATTR_FRAME_SIZE
	.align		4
.L_106:
        /*024c*/ 	.byte	0x04, 0x11
        /*024e*/ 	.short	(.L_108 - .L_107)
	.align		4
.L_107:
        /*0250*/ 	.word	index@(_Z11gelu_doublePd)
        /*0254*/ 	.word	0x00000000


	//----- nvinfo : EIATTR_REGCOUNT
	.align		4
.L_108:
        /*0258*/ 	.byte	0x04, 0x2f
        /*025a*/ 	.short	(.L_110 - .L_109)
	.align		4
.L_109:
        /*025c*/ 	.word	index@(_Z10gelu_floatPf)
        /*0260*/ 	.word	0x0000000d


	//----- nvinfo : EIATTR_FRAME_SIZE
	.align		4
.L_110:
        /*0264*/ 	.byte	0x04, 0x11
        /*0266*/ 	.short	(.L_112 - .L_111)
	.align		4
.L_111:
        /*0268*/ 	.word	index@(_Z10gelu_floatPf)
        /*026c*/ 	.word	0x00000000


	//----- nvinfo : EIATTR_REGCOUNT
	.align		4
.L_112:
        /*0270*/ 	.byte	0x04, 0x2f
        /*0272*/ 	.short	(.L_114 - .L_113)
	.align		4
.L_113:
        /*0274*/ 	.word	index@(_Z9gelu_halfP6__half)
        /*0278*/ 	.word	0x0000000d


	//----- nvinfo : EIATTR_FRAME_SIZE
	.align		4
.L_114:
        /*027c*/ 	.byte	0x04, 0x11
        /*027e*/ 	.short	(.L_116 - .L_115)
	.align		4
.L_115:
        /*0280*/ 	.word	index@(_Z9gelu_halfP6__half)
        /*0284*/ 	.word	0x00000000


	//----- nvinfo : EIATTR_REGCOUNT
	.align		4
.L_116:
        /*0288*/ 	.byte	0x04, 0x2f
        /*028a*/ 	.short	(.L_118 - .L_117)
	.align		4
.L_117:
        /*028c*/ 	.word	index@(_Z8gelu_intPa)
        /*0290*/ 	.word	0x0000000c


	//----- nvinfo : EIATTR_FRAME_SIZE
	.align		4
.L_118:
        /*0294*/ 	.byte	0x04, 0x11
        /*0296*/ 	.short	(.L_120 - .L_119)
	.align		4
.L_119:
        /*0298*/ 	.word	index@(_Z8gelu_intPa)
        /*029c*/ 	.word	0x00000000


	//----- nvinfo : EIATTR_MIN_STACK_SIZE
	.align		4
.L_120:
        /*02a0*/ 	.byte	0x04, 0x12
        /*02a2*/ 	.short	(.L_122 - .L_121)
	.align		4
.L_121:
        /*02a4*/ 	.word	index@(_Z8gelu_intPa)
        /*02a8*/ 	.word	0x00000000


	//----- nvinfo : EIATTR_MIN_STACK_SIZE
	.align		4
.L_122:
        /*02ac*/ 	.byte	0x04, 0x12
        /*02ae*/ 	.short	(.L_124 - .L_123)
	.align		4
.L_123:
        /*02b0*/ 	.word	index@(_Z9gelu_halfP6__half)
        /*02b4*/ 	.word	0x00000000


	//----- nvinfo : EIATTR_MIN_STACK_SIZE
	.align		4
.L_124:
        /*02b8*/ 	.byte	0x04, 0x12
        /*02ba*/ 	.short	(.L_126 - .L_125)
	.align		4
.L_125:
        /*02bc*/ 	.word	index@(_Z10gelu_floatPf)
        /*02c0*/ 	.word	0x00000000


	//----- nvinfo : EIATTR_MIN_STACK_SIZE
	.align		4
.L_126:
        /*02c4*/ 	.byte	0x04, 0x12
        /*02c6*/ 	.short	(.L_128 - .L_127)
	.align		4
.L_127:
        /*02c8*/ 	.word	index@(_Z11gelu_doublePd)
        /*02cc*/ 	.word	0x00000000


	//----- nvinfo : EIATTR_MIN_STACK_SIZE
	.align		4
.L_128:
        /*02d0*/ 	.byte	0x04, 0x12
        /*02d2*/ 	.short	(.L_130 - .L_129)
	.align		4
.L_129:
        /*02d4*/ 	.word	index@(_Z13leakyrelu_intPa)
        /*02d8*/ 	.word	0x00000000


	//----- nvinfo : EIATTR_MIN_STACK_SIZE
	.align		4
.L_130:
        /*02dc*/ 	.byte	0x04, 0x12
        /*02de*/ 	.short	(.L_132 - .L_131)
	.align		4
.L_131:
        /*02e0*/ 	.word	index@(_Z14leakyrelu_halfP6__half)
        /*02e4*/ 	.word	0x00000000


	//----- nvinfo : EIATTR_MIN_STACK_SIZE
	.align		4
.L_132:
        /*02e8*/ 	.byte	0x04, 0x12
        /*02ea*/ 	.short	(.L_134 - .L_133)
	.align		4
.L_133:
        /*02ec*/ 	.word	index@(_Z15leakyrelu_floatPf)
        /*02f0*/ 	.word	0x00000000


	//----- nvinfo : EIATTR_MIN_STACK_SIZE
	.align		4
.L_134:
        /*02f4*/ 	.byte	0x04, 0x12
        /*02f6*/ 	.short	(.L_136 - .L_135)
	.align		4
.L_135:
        /*02f8*/ 	.word	index@(_Z16leakyrelu_doublePd)
        /*02fc*/ 	.word	0x00000000


	//----- nvinfo : EIATTR_MIN_STACK_SIZE
	.align		4
.L_136:
        /*0300*/ 	.byte	0x04, 0x12
        /*0302*/ 	.short	(.L_138 - .L_137)
	.align		4
.L_137:
        /*0304*/ 	.word	index@(_Z10linear_intPa)
        /*0308*/ 	.word	0x00000000


	//----- nvinfo : EIATTR_MIN_STACK_SIZE
	.align		4
.L_138:
        /*030c*/ 	.byte	0x04, 0x12
        /*030e*/ 	.short	(.L_140 - .L_139)
	.align		4
.L_139:
        /*0310*/ 	.word	index@(_Z11linear_halfP6__half)
        /*0314*/ 	.word	0x00000000


	//----- nvinfo : EIATTR_MIN_STACK_SIZE
	.align		4
.L_140:
        /*0318*/ 	.byte	0x04, 0x12
        /*031a*/ 	.short	(.L_142 - .L_141)
	.align		4
.L_141:
        /*031c*/ 	.word	index@(_Z12linear_floatPf)
        /*0320*/ 	.word	0x00000000


	//----- nvinfo : EIATTR_MIN_STACK_SIZE
	.align		4
.L_142:
        /*0324*/ 	.byte	0x04, 0x12
        /*0326*/ 	.short	(.L_144 - .L_143)
	.align		4
.L_143:
        /*0328*/ 	.word	index@(_Z13linear_doublePd)
        /*032c*/ 	.word	0x00000000


	//----- nvinfo : EIATTR_MIN_STACK_SIZE
	.align		4
.L_144:
        /*0330*/ 	.byte	0x04, 0x12
        /*0332*/ 	.short	(.L_146 - .L_145)
	.align		4
.L_145:
        /*0334*/ 	.word	index@(_Z8tanh_intPa)
        /*0338*/ 	.word	0x00000000


	//----- nvinfo : EIATTR_MIN_STACK_SIZE
	.align		4
.L_146:
        /*033c*/ 	.byte	0x04, 0x12
        /*033e*/ 	.short	(.L_148 - .L_147)
	.align		4
.L_147:
        /*0340*/ 	.word	index@(_Z9tanh_halfP6__half)
        /*0344*/ 	.word	0x00000000


	//----- nvinfo : EIATTR_MIN_STACK_SIZE
	.align		4
.L_148:
        /*0348*/ 	.byte	0x04, 0x12
        /*034a*/ 	.short	(.L_150 - .L_149)
	.align		4
.L_149:
        /*034c*/ 	.word	index@(_Z10tanh_floatPf)
        /*0350*/ 	.word	0x00000000


	//----- nvinfo : EIATTR_MIN_STACK_SIZE
	.align		4
.L_150:
        /*0354*/ 	.byte	0x04, 0x12
        /*0356*/ 	.short	(.L_152 - .L_151)
	.align		4
.L_151:
        /*0358*/ 	.word	index@(_Z11tanh_doublePd)
        /*035c*/ 	.word	0x00000000


	//----- nvinfo : EIATTR_MIN_STACK_SIZE
	.align		4
.L_152:
        /*0360*/ 	.byte	0x04, 0x12
        /*0362*/ 	.short	(.L_154 - .L_153)
	.align		4
.L_153:
        /*0364*/ 	.word	index@(_Z11sigmoid_intPa)
        /*0368*/ 	.word	0x00000000


	//----- nvinfo : EIATTR_MIN_STACK_SIZE
	.align		4
.L_154:
        /*036c*/ 	.byte	0x04, 0x12
        /*036e*/ 	.short	(.L_156 - .L_155)
	.align		4
.L_155:
        /*0370*/ 	.word	index@(_Z12sigmoid_halfP6__half)
        /*0374*/ 	.word	0x00000000


	//----- nvinfo : EIATTR_MIN_STACK_SIZE
	.align		4
.L_156:
        /*0378*/ 	.byte	0x04, 0x12
        /*037a*/ 	.short	(.L_158 - .L_157)
	.align		4
.L_157:
        /*037c*/ 	.word	index@(_Z13sigmoid_floatPf)
        /*0380*/ 	.word	0x00000000


	//----- nvinfo : EIATTR_MIN_STACK_SIZE
	.align		4
.L_158:
        /*0384*/ 	.byte	0x04, 0x12
        /*0386*/ 	.short	(.L_160 - .L_159)
	.align		4
.L_159:
        /*0388*/ 	.word	index@(_Z14sigmoid_doublePd)
        /*038c*/ 	.word	0x00000000


	//----- nvinfo : EIATTR_MIN_STACK_SIZE
	.align		4
.L_160:
        /*0390*/ 	.byte	0x04, 0x12
        /*0392*/ 	.short	(.L_162 - .L_161)
	.align		4
.L_161:
        /*0394*/ 	.word	index@(_Z8ReLU_intPa)
        /*0398*/ 	.word	0x00000000


	//----- nvinfo : EIATTR_MIN_STACK_SIZE
	.align		4
.L_162:
        /*039c*/ 	.byte	0x04, 0x12
        /*039e*/ 	.short	(.L_164 - .L_163)
	.align		4
.L_163:
        /*03a0*/ 	.word	index@(_Z9ReLU_halfP6__half)
        /*03a4*/ 	.word	0x00000000


	//----- nvinfo : EIATTR_MIN_STACK_SIZE
	.align		4
.L_164:
        /*03a8*/ 	.byte	0x04, 0x12
        /*03aa*/ 	.short	(.L_166 - .L_165)
	.align		4
.L_165:
        /*03ac*/ 	.word	index@(_Z10ReLU_floatPf)
        /*03b0*/ 	.word	0x00000000


	//----- nvinfo : EIATTR_MIN_STACK_SIZE
	.align		4
.L_166:
        /*03b4*/ 	.byte	0x04, 0x12
        /*03b6*/ 	.short	(.L_168 - .L_167)
	.align		4
.L_167:
        /*03b8*/ 	.word	index@(_Z11ReLU_doublePd)
        /*03bc*/ 	.word	0x00000000


	//----- nvinfo : EIATTR_MIN_STACK_SIZE
	.align		4
.L_168:
        /*03c0*/ 	.byte	0x04, 0x12
        /*03c2*/ 	.short	(.L_170 - .L_169)
	.align		4
.L_169:
        /*03c4*/ 	.word	index@(_Z9init_int8Pvm)
        /*03c8*/ 	.word	0x00000030


	//----- nvinfo : EIATTR_MIN_STACK_SIZE
	.align		4
.L_170:
        /*03cc*/ 	.byte	0x04, 0x12
        /*03ce*/ 	.short	(.L_172 - .L_171)
	.align		4
.L_171:
        /*03d0*/ 	.word	index@(_Z4initPvim)
        /*03d4*/ 	.word	0x00000030
.L_172:


//--------------------- .nv.compat                --------------------------
	.section	.nv.compat,"",@"SHT_CUDA_COMPAT_INFO"
	.align	4
        /*0000*/ 	.byte	0x02, 0x09, 0x00, 0x00, 0x02, 0x02, 0x01, 0x00, 0x02, 0x05, 0x05, 0x00, 0x03, 0x07, 0x01, 0x01
        /*0010*/ 	.byte	0x02, 0x03, 0x00, 0x00, 0x02, 0x06, 0x01, 0x00, 0x04, 0x0b, 0x08, 0x00, 0x01, 0x00, 0x00, 0x00
        /*0020*/ 	.byte	0x00, 0x00, 0x00, 0x00


//--------------------- .nv.info._Z8gelu_intPa    --------------------------
	.section	.nv.info._Z8gelu_intPa,"",@"SHT_CUDA_INFO"
	.sectionflags	@""
	.align	4


	//----- nvinfo : EIATTR_CUDA_API_VERSION
	.align		4
        /*0000*/ 	.byte	0x04, 0x37
        /*0002*/ 	.short	(.L_174 - .L_173)
.L_173:
        /*0004*/ 	.word	0x00000082


	//----- nvinfo : EIATTR_KPARAM_INFO
	.align		4
.L_174:
        /*0008*/ 	.byte	0x04, 0x17
        /*000a*/ 	.short	(.L_176 - .L_175)
.L_175:
        /*000c*/ 	.word	0x00000000
        /*0010*/ 	.short	0x0000
        /*0012*/ 	.short	0x0000
        /*0014*/ 	.byte	0x00, 0xf5, 0x21, 0x00


	//----- nvinfo : EIATTR_SPARSE_MMA_MASK
	.align		4
.L_176:
        /*0018*/ 	.byte	0x03, 0x50
        /*001a*/ 	.short	0x0000


	//----- nvinfo : EIATTR_MAXREG_COUNT
	.align		4
        /*001c*/ 	.byte	0x03, 0x1b
        /*001e*/ 	.short	0x00ff


	//----- nvinfo : EIATTR_MERCURY_ISA_VERSION
	.align		4
        /*0020*/ 	.byte	0x03, 0x5f
        /*0022*/ 	.short	0x0101


	//----- nvinfo : EIATTR_VRC_CTA_INIT_COUNT
	.align		4
        /*0024*/ 	.byte	0x02, 0x4a
	.zero		1
	.zero		1


	//----- nvinfo : EIATTR_EXIT_INSTR_OFFSETS
	.align		4
        /*0028*/ 	.byte	0x04, 0x1c
        /*002a*/ 	.short	(.L_178 - .L_177)


	//   ....[0]....
.L_177:
        /*002c*/ 	.word	0x00000060


	//   ....[1]....
        /*0030*/ 	.word	0x00000280


	//----- nvinfo : EIATTR_CBANK_PARAM_SIZE
	.align		4
.L_178:
        /*0034*/ 	.byte	0x03, 0x19
        /*0036*/ 	.short	0x0008


	//----- nvinfo : EIATTR_PARAM_CBANK
	.align		4
        /*0038*/ 	.byte	0x04, 0x0a
        /*003a*/ 	.short	(.L_180 - .L_179)
	.align		4
.L_179:
        /*003c*/ 	.word	index@(.nv.constant0._Z8gelu_intPa)
        /*0040*/ 	.short	0x0380
        /*0042*/ 	.short	0x0008


	//----- nvinfo : EIATTR_SW_WAR
	.align		4
.L_180:
        /*0044*/ 	.byte	0x04, 0x36
        /*0046*/ 	.short	(.L_182 - .L_181)
.L_181:
        /*0048*/ 	.word	0x00000008
.L_182:


//--------------------- .nv.info._Z9gelu_halfP6__half --------------------------
	.section	.nv.info._Z9gelu_halfP6__half,"",@"SHT_CUDA_INFO"
	.sectionflags	@""
	.align	4


	//----- nvinfo : EIATTR_CUDA_API_VERSION
	.align		4
        /*0000*/ 	.byte	0x04, 0x37
        /*0002*/ 	.short	(.L_184 - .L_183)
.L_183:
        /*0004*/ 	.word	0x00000082


	//----- nvinfo : EIATTR_KPARAM_INFO
	.align		4
.L_184:
        /*0008*/ 	.byte	0x04, 0x17
        /*000a*/ 	.short	(.L_186 - .L_185)
.L_185:
        /*000c*/ 	.word	0x00000000
        /*0010*/ 	.short	0x0000
        /*0012*/ 	.short	0x0000
        /*0014*/ 	.byte	0x00, 0xf5, 0x21, 0x00


	//----- nvinfo : EIATTR_SPARSE_MMA_MASK
	.align		4
.L_186:
        /*0018*/ 	.byte	0x03, 0x50
        /*001a*/ 	.short	0x0000


	//----- nvinfo : EIATTR_MAXREG_COUNT
	.align		4
        /*001c*/ 	.byte	0x03, 0x1b
        /*001e*/ 	.short	0x00ff


	//----- nvinfo : EIATTR_MERCURY_ISA_VERSION
	.align		4
        /*0020*/ 	.byte	0x03, 0x5f
        /*0022*/ 	.short	0x0101


	//----- nvinfo : EIATTR_VRC_CTA_INIT_COUNT
	.align		4
        /*0024*/ 	.byte	0x02, 0x4a
	.zero		1
	.zero		1


	//----- nvinfo : EIATTR_EXIT_INSTR_OFFSETS
	.align		4
        /*0028*/ 	.byte	0x04, 0x1c
        /*002a*/ 	.short	(.L_188 - .L_187)


	//   ....[0]....
.L_187:
        /*002c*/ 	.word	0x00000060


	//   ....[1]....
        /*0030*/ 	.word	0x00000260


	//----- nvinfo : EIATTR_CBANK_PARAM_SIZE
	.align		4
.L_188:
        /*0034*/ 	.byte	0x03, 0x19
        /*0036*/ 	.short	0x0008


	//----- nvinfo : EIATTR_PARAM_CBANK
	.align		4
        /*0038*/ 	.byte	0x04, 0x0a
        /*003a*/ 	.short	(.L_190 - .L_189)
	.align		4
.L_189:
        /*003c*/ 	.word	index@(.nv.constant0._Z9gelu_halfP6__half)
        /*0040*/ 	.short	0x0380
        /*0042*/ 	.short	0x0008


	//----- nvinfo : EIATTR_SW_WAR
	.align		4
.L_190:
        /*0044*/ 	.byte	0x04, 0x36
        /*0046*/ 	.short	(.L_192 - .L_191)
.L_191:
        /*0048*/ 	.word	0x00000008
.L_192:


//--------------------- .nv.info._Z10gelu_floatPf --------------------------
	.section	.nv.info._Z10gelu_floatPf,"",@"SHT_CUDA_INFO"
	.sectionflags	@""
	.align	4


	//----- nvinfo : EIATTR_CUDA_API_VERSION
	.align		4
        /*0000*/ 	.byte	0x04, 0x37
        /*0002*/ 	.short	(.L_194 - .L_193)
.L_193:
        /*0004*/ 	.word	0x00000082


	//----- nvinfo : EIATTR_KPARAM_INFO
	.align		4
.L_194:
        /*0008*/ 	.byte	0x04, 0x17
        /*000a*/ 	.short	(.L_196 - .L_195)
.L_195:
        /*000c*/ 	.word	0x00000000
        /*0010*/ 	.short	0x0000
        /*0012*/ 	.short	0x0000
        /*0014*/ 	.byte	0x00, 0xf5, 0x21, 0x00


	//----- nvinfo : EIATTR_SPARSE_MMA_MASK
	.align		4
.L_196:
        /*0018*/ 	.byte	0x03, 0x50
        /*001a*/ 	.short	0x0000


	//----- nvinfo : EIATTR_MAXREG_COUNT
	.align		4
        /*001c*/ 	.byte	0x03, 0x1b
        /*001e*/ 	.short	0x00ff


	//----- nvinfo : EIATTR_MERCURY_ISA_VERSION
	.align		4
        /*0020*/ 	.byte	0x03, 0x5f
        /*0022*/ 	.short	0x0101


	//----- nvinfo : EIATTR_VRC_CTA_INIT_COUNT
	.align		4
        /*0024*/ 	.byte	0x02, 0x4a
	.zero		1
	.zero		1


	//----- nvinfo : EIATTR_EXIT_INSTR_OFFSETS
	.align		4
        /*0028*/ 	.byte	0x04, 0x1c
        /*002a*/ 	.short	(.L_198 - .L_197)


	//   ....[0]....
.L_197:
        /*002c*/ 	.word	0x00000060


	//   ....[1]....
        /*0030*/ 	.word	0x00000240


	//----- nvinfo : EIATTR_CBANK_PARAM_SIZE
	.align		4
.L_198:
        /*0034*/ 	.byte	0x03, 0x19
        /*0036*/ 	.short	0x0008


	//----- nvinfo : EIATTR_PARAM_CBANK
	.align		4
        /*0038*/ 	.byte	0x04, 0x0a
        /*003a*/ 	.short	(.L_200 - .L_199)
	.align		4
.L_199:
        /*003c*/ 	.word	index@(.nv.constant0._Z10gelu_floatPf)
        /*0040*/ 	.short	0x0380
        /*0042*/ 	.short	0x0008


	//----- nvinfo : EIATTR_SW_WAR
	.align		4
.L_200:
        /*0044*/ 	.byte	0x04, 0x36
        /*0046*/ 	.short	(.L_202 - .L_201)
.L_201:
        /*0048*/ 	.word	0x00000008
.L_202:


//--------------------- .nv.info._Z11gelu_doublePd --------------------------
	.section	.nv.info._Z11gelu_doublePd,"",@"SHT_CUDA_INFO"
	.sectionflags	@""
	.align	4


	//----- nvinfo : EIATTR_CUDA_API_VERSION
	.align		4
        /*0000*/ 	.byte	0x04, 0x37
        /*0002*/ 	.short	(.L_204 - .L_203)
.L_203:
        /*0004*/ 	.word	0x00000082


	//----- nvinfo : EIATTR_KPARAM_INFO
	.align		4
.L_204:
        /*0008*/ 	.byte	0x04, 0x17
        /*000a*/ 	.short	(.L_206 - .L_205)
.L_205:
        /*000c*/ 	.word	0x00000000
        /*0010*/ 	.short	0x0000
        /*0012*/ 	.short	0x0000
        /*0014*/ 	.byte	0x00, 0xf5, 0x21, 0x00


	//----- nvinfo : EIATTR_SPARSE_MMA_MASK
	.align		4
.L_206:
        /*0018*/ 	.byte	0x03, 0x50
        /*001a*/ 	.short	0x0000


	//----- nvinfo : EIATTR_MAXREG_COUNT
	.align		4
        /*001c*/ 	.byte	0x03, 0x1b
        /*001e*/ 	.short	0x00ff


	//----- nvinfo : EIATTR_MERCURY_ISA_VERSION
	.align		4
        /*0020*/ 	.byte	0x03, 0x5f
        /*0022*/ 	.short	0x0101


	//----- nvinfo : EIATTR_VRC_CTA_INIT_COUNT
	.align		4
        /*0024*/ 	.byte	0x02, 0x4a
	.zero		1
	.zero		1


	//----- nvinfo : EIATTR_EXIT_INSTR_OFFSETS
	.align		4
        /*0028*/ 	.byte	0x04, 0x1c
        /*002a*/ 	.short	(.L_208 - .L_207)


	//   ....[0]....
.L_207:
        /*002c*/ 	.word	0x00000060


	//   ....[1]....
        /*0030*/ 	.word	0x000007b0


	//----- nvinfo : EIATTR_CRS_STACK_SIZE
	.align		4
.L_208:
        /*0034*/ 	.byte	0x04, 0x1e
        /*0036*/ 	.short	(.L_210 - .L_209)
.L_209:
        /*0038*/ 	.word	0x00000000


	//----- nvinfo : EIATTR_CBANK_PARAM_SIZE
	.align		4
.L_210:
        /*003c*/ 	.byte	0x03, 0x19
        /*003e*/ 	.short	0x0008


	//----- nvinfo : EIATTR_PARAM_CBANK
	.align		4
        /*0040*/ 	.byte	0x04, 0x0a
        /*0042*/ 	.short	(.L_212 - .L_211)
	.align		4
.L_211:
        /*0044*/ 	.word	index@(.nv.constant0._Z11gelu_doublePd)
        /*0048*/ 	.short	0x0380
        /*004a*/ 	.short	0x0008


	//----- nvinfo : EIATTR_SW_WAR
	.align		4
.L_212:
        /*004c*/ 	.byte	0x04, 0x36
        /*004e*/ 	.short	(.L_214 - .L_213)
.L_213:
        /*0050*/ 	.word	0x00000008
.L_214:


//--------------------- .nv.info._Z13leakyrelu_intPa --------------------------
	.section	.nv.info._Z13leakyrelu_intPa,"",@"SHT_CUDA_INFO"
	.sectionflags	@""
	.align	4


	//----- nvinfo : EIATTR_CUDA_API_VERSION
	.align		4
        /*0000*/ 	.byte	0x04, 0x37
        /*0002*/ 	.short	(.L_216 - .L_215)
.L_215:
        /*0004*/ 	.word	0x00000082


	//----- nvinfo : EIATTR_KPARAM_INFO
	.align		4
.L_216:
        /*0008*/ 	.byte	0x04, 0x17
        /*000a*/ 	.short	(.L_218 - .L_217)
.L_217:
        /*000c*/ 	.word	0x00000000
        /*0010*/ 	.short	0x0000
        /*0012*/ 	.short	0x0000
        /*0014*/ 	.byte	0x00, 0xf5, 0x21, 0x00


	//----- nvinfo : EIATTR_SPARSE_MMA_MASK
	.align		4
.L_218:
        /*0018*/ 	.byte	0x03, 0x50
        /*001a*/ 	.short	0x0000


	//----- nvinfo : EIATTR_MAXREG_COUNT
	.align		4
        /*001c*/ 	.byte	0x03, 0x1b
        /*001e*/ 	.short	0x00ff


	//----- nvinfo : EIATTR_MERCURY_ISA_VERSION
	.align		4
        /*0020*/ 	.byte	0x03, 0x5f
        /*0022*/ 	.short	0x0101


	//----- nvinfo : EIATTR_VRC_CTA_INIT_COUNT
	.align		4
        /*0024*/ 	.byte	0x02, 0x4a
	.zero		1
	.zero		1


	//----- nvinfo : EIATTR_EXIT_INSTR_OFFSETS
	.align		4
        /*0028*/ 	.byte	0x04, 0x1c
        /*002a*/ 	.short	(.L_220 - .L_219)


	//   ....[0]....
.L_219:
        /*002c*/ 	.word	0x00000060


	//   ....[1]....
        /*0030*/ 	.word	0x00000110


	//----- nvinfo : EIATTR_CBANK_PARAM_SIZE
	.align		4
.L_220:
        /*0034*/ 	.byte	0x03, 0x19
        /*0036*/ 	.short	0x0008


	//----- nvinfo : EIATTR_PARAM_CBANK
	.align		4
        /*0038*/ 	.byte	0x04, 0x0a
        /*003a*/ 	.short	(.L_222 - .L_221)
	.align		4
.L_221:
        /*003c*/ 	.word	index@(.nv.constant0._Z13leakyrelu_intPa)
        /*0040*/ 	.short	0x0380
        /*0042*/ 	.short	0x0008


	//----- nvinfo : EIATTR_SW_WAR
	.align		4
.L_222:
        /*0044*/ 	.byte	0x04, 0x36
        /*0046*/ 	.short	(.L_224 - .L_223)
.L_223:
        /*0048*/ 	.word	0x00000008
.L_224:


//--------------------- .nv.info._Z14leakyrelu_halfP6__half --------------------------
	.section	.nv.info._Z14leakyrelu_halfP6__half,"",@"SHT_CUDA_INFO"
	.sectionflags	@""
	.align	4


	//----- nvinfo : EIATTR_CUDA_API_VERSION
	.align		4
        /*0000*/ 	.byte	0x04, 0x37
        /*0002*/ 	.short	(.L_226 - .L_225)
.L_225:
        /*0004*/ 	.word	0x00000082


	//----- nvinfo : EIATTR_KPARAM_INFO
	.align		4
.L_226:
        /*0008*/ 	.byte	0x04, 0x17
        /*000a*/ 	.short	(.L_228 - .L_227)
.L_227:
        /*000c*/ 	.word	0x00000000
        /*0010*/ 	.short	0x0000
        /*0012*/ 	.short	0x0000
        /*0014*/ 	.byte	0x00, 0xf5, 0x21, 0x00


	//----- nvinfo : EIATTR_SPARSE_MMA_MASK
	.align		4
.L_228:
        /*0018*/ 	.byte	0x03, 0x50
        /*001a*/ 	.short	0x0000


	//----- nvinfo : EIATTR_MAXREG_COUNT
	.align		4
        /*001c*/ 	.byte	0x03, 0x1b
        /*001e*/ 	.short	0x00ff


	//----- nvinfo : EIATTR_MERCURY_ISA_VERSION
	.align		4
        /*0020*/ 	.byte	0x03, 0x5f
        /*0022*/ 	.short	0x0101


	//----- nvinfo : EIATTR_VRC_CTA_INIT_COUNT
	.align		4
        /*0024*/ 	.byte	0x02, 0x4a
	.zero		1
	.zero		1


	//----- nvinfo : EIATTR_EXIT_INSTR_OFFSETS
	.align		4
        /*0028*/ 	.byte	0x04, 0x1c
        /*002a*/ 	.short	(.L_230 - .L_229)


	//   ....[0]....
.L_229:
        /*002c*/ 	.word	0x00000060


	//   ....[1]....
        /*0030*/ 	.word	0x00000100


	//----- nvinfo : EIATTR_CBANK_PARAM_SIZE
	.align		4
.L_230:
        /*0034*/ 	.byte	0x03, 0x19
        /*0036*/ 	.short	0x0008


	//----- nvinfo : EIATTR_PARAM_CBANK
	.align		4
        /*0038*/ 	.byte	0x04, 0x0a
        /*003a*/ 	.short	(.L_232 - .L_231)
	.align		4
.L_231:
        /*003c*/ 	.word	index@(.nv.constant0._Z14leakyrelu_halfP6__half)
        /*0040*/ 	.short	0x0380
        /*0042*/ 	.short	0x0008


	//----- nvinfo : EIATTR_SW_WAR
	.align		4
.L_232:
        /*0044*/ 	.byte	0x04, 0x36
        /*0046*/ 	.short	(.L_234 - .L_233)
.L_233:
        /*0048*/ 	.word	0x00000008
.L_234:


//--------------------- .nv.info._Z15leakyrelu_floatPf --------------------------
	.section	.nv.info._Z15leakyrelu_floatPf,"",@"SHT_CUDA_INFO"
	.sectionflags	@""
	.align	4


	//----- nvinfo : EIATTR_CUDA_API_VERSION
	.align		4
        /*0000*/ 	.byte	0x04, 0x37
        /*0002*/ 	.short	(.L_236 - .L_235)
.L_235:
        /*0004*/ 	.word	0x00000082


	//----- nvinfo : EIATTR_KPARAM_INFO
	.align		4
.L_236:
        /*0008*/ 	.byte	0x04, 0x17
        /*000a*/ 	.short	(.L_238 - .L_237)
.L_237:
        /*000c*/ 	.word	0x00000000
        /*0010*/ 	.short	0x0000
        /*0012*/ 	.short	0x0000
        /*0014*/ 	.byte	0x00, 0xf5, 0x21, 0x00


	//----- nvinfo : EIATTR_SPARSE_MMA_MASK
	.align		4
.L_238:
        /*0018*/ 	.byte	0x03, 0x50
        /*001a*/ 	.short	0x0000


	//----- nvinfo : EIATTR_MAXREG_COUNT
	.align		4
        /*001c*/ 	.byte	0x03, 0x1b
        /*001e*/ 	.short	0x00ff


	//----- nvinfo : EIATTR_MERCURY_ISA_VERSION
	.align		4
        /*0020*/ 	.byte	0x03, 0x5f
        /*0022*/ 	.short	0x0101


	//----- nvinfo : EIATTR_VRC_CTA_INIT_COUNT
	.align		4
        /*0024*/ 	.byte	0x02, 0x4a
	.zero		1
	.zero		1


	//----- nvinfo : EIATTR_EXIT_INSTR_OFFSETS
	.align		4
        /*0028*/ 	.byte	0x04, 0x1c
        /*002a*/ 	.short	(.L_240 - .L_239)


	//   ....[0]....
.L_239:
        /*002c*/ 	.word	0x00000060


	//   ....[1]....
        /*0030*/ 	.word	0x000000e0


	//----- nvinfo : EIATTR_CBANK_PARAM_SIZE
	.align		4
.L_240:
        /*0034*/ 	.byte	0x03, 0x19
        /*0036*/ 	.short	0x0008


	//----- nvinfo : EIATTR_PARAM_CBANK
	.align		4
        /*0038*/ 	.byte	0x04, 0x0a
        /*003a*/ 	.short	(.L_242 - .L_241)
	.align		4
.L_241:
        /*003c*/ 	.word	index@(.nv.constant0._Z15leakyrelu_floatPf)
        /*0040*/ 	.short	0x0380
        /*0042*/ 	.short	0x0008


	//----- nvinfo : EIATTR_SW_WAR
	.align		4
.L_242:
        /*0044*/ 	.byte	0x04, 0x36
        /*0046*/ 	.short	(.L_244 - .L_243)
.L_243:
        /*0048*/ 	.word	0x00000008
.L_244:


//--------------------- .nv.info._Z16leakyrelu_doublePd --------------------------
	.section	.nv.info._Z16leakyrelu_doublePd,"",@"SHT_CUDA_INFO"
	.sectionflags	@""
	.align	4


	//----- nvinfo : EIATTR_CUDA_API_VERSION
	.align		4
        /*0000*/ 	.byte	0x04, 0x37
        /*0002*/ 	.short	(.L_246 - .L_245)
.L_245:
        /*0004*/ 	.word	0x00000082


	//----- nvinfo : EIATTR_KPARAM_INFO
	.align		4
.L_246:
        /*0008*/ 	.byte	0x04, 0x17
        /*000a*/ 	.short	(.L_248 - .L_247)
.L_247:
        /*000c*/ 	.word	0x00000000
        /*0010*/ 	.short	0x0000
        /*0012*/ 	.short	0x0000
        /*0014*/ 	.byte	0x00, 0xf5, 0x21, 0x00


	//----- nvinfo : EIATTR_SPARSE_MMA_MASK
	.align		4
.L_248:
        /*0018*/ 	.byte	0x03, 0x50
        /*001a*/ 	.short	0x0000


	//----- nvinfo : EIATTR_MAXREG_COUNT
	.align		4
        /*001c*/ 	.byte	0x03, 0x1b
        /*001e*/ 	.short	0x00ff


	//----- nvinfo : EIATTR_MERCURY_ISA_VERSION
	.align		4
        /*0020*/ 	.byte	0x03, 0x5f
        /*0022*/ 	.short	0x0101


	//----- nvinfo : EIATTR_VRC_CTA_INIT_COUNT
	.align		4
        /*0024*/ 	.byte	0x02, 0x4a
	.zero		1
	.zero		1


	//----- nvinfo : EIATTR_EXIT_INSTR_OFFSETS
	.align		4
        /*0028*/ 	.byte	0x04, 0x1c
        /*002a*/ 	.short	(.L_250 - .L_249)


	//   ....[0]....
.L_249:
        /*002c*/ 	.word	0x00000060


	//   ....[1]....
        /*0030*/ 	.word	0x00000120


	//----- nvinfo : EIATTR_CBANK_PARAM_SIZE
	.align		4
.L_250:
        /*0034*/ 	.byte	0x03, 0x19
        /*0036*/ 	.short	0x0008


	//----- nvinfo : EIATTR_PARAM_CBANK
	.align		4
        /*0038*/ 	.byte	0x04, 0x0a
        /*003a*/ 	.short	(.L_252 - .L_251)
	.align		4
.L_251:
        /*003c*/ 	.word	index@(.nv.constant0._Z16leakyrelu_doublePd)
        /*0040*/ 	.short	0x0380
        /*0042*/ 	.short	0x0008


	//----- nvinfo : EIATTR_SW_WAR
	.align		4
.L_252:
        /*0044*/ 	.byte	0x04, 0x36
        /*0046*/ 	.short	(.L_254 - .L_253)
.L_253:
        /*0048*/ 	.word	0x00000008
.L_254:


//--------------------- .nv.info._Z10linear_intPa --------------------------
	.section	.nv.info._Z10linear_intPa,"",@"SHT_CUDA_INFO"
	.sectionflags	@""
	.align	4


	//----- nvinfo : EIATTR_CUDA_API_VERSION
	.align		4
        /*0000*/ 	.byte	0x04, 0x37
        /*0002*/ 	.short	(.L_256 - .L_255)
.L_255:
        /*0004*/ 	.word	0x00000082


	//----- nvinfo : EIATTR_KPARAM_INFO
	.align		4
.L_256:
        /*0008*/ 	.byte	0x04, 0x17
        /*000a*/ 	.short	(.L_258 - .L_257)
.L_257:
        /*000c*/ 	.word	0x00000000
        /*0010*/ 	.short	0x0000
        /*0012*/ 	.short	0x0000
        /*0014*/ 	.byte	0x00, 0xf5, 0x21, 0x00


	//----- nvinfo : EIATTR_SPARSE_MMA_MASK
	.align		4
.L_258:
        /*0018*/ 	.byte	0x03, 0x50
        /*001a*/ 	.short	0x0000


	//----- nvinfo : EIATTR_MAXREG_COUNT
	.align		4
        /*001c*/ 	.byte	0x03, 0x1b
        /*001e*/ 	.short	0x00ff


	//----- nvinfo : EIATTR_MERCURY_ISA_VERSION
	.align		4
        /*0020*/ 	.byte	0x03, 0x5f
        /*0022*/ 	.short	0x0101


	//----- nvinfo : EIATTR_VRC_CTA_INIT_COUNT
	.align		4
        /*0024*/ 	.byte	0x02, 0x4a
	.zero		1
	.zero		1


	//----- nvinfo : EIATTR_EXIT_INSTR_OFFSETS
	.align		4
        /*0028*/ 	.byte	0x04, 0x1c
        /*002a*/ 	.short	(.L_260 - .L_259)


	//   ....[0]....
.L_259:
        /*002c*/ 	.word	0x00000010


	//----- nvinfo : EIATTR_CBANK_PARAM_SIZE
	.align		4
.L_260:
        /*0030*/ 	.byte	0x03, 0x19
        /*0032*/ 	.short	0x0008


	//----- nvinfo : EIATTR_PARAM_CBANK
	.align		4
        /*0034*/ 	.byte	0x04, 0x0a
        /*0036*/ 	.short	(.L_262 - .L_261)
	.align		4
.L_261:
        /*0038*/ 	.word	index@(.nv.constant0._Z10linear_intPa)
        /*003c*/ 	.short	0x0380
        /*003e*/ 	.short	0x0008


	//----- nvinfo : EIATTR_SW_WAR
	.align		4
.L_262:
        /*0040*/ 	.byte	0x04, 0x36
        /*0042*/ 	.short	(.L_264 - .L_263)
.L_263:
        /*0044*/ 	.word	0x00000008
.L_264:


//--------------------- .nv.info._Z11linear_halfP6__half --------------------------
	.section	.nv.info._Z11linear_halfP6__half,"",@"SHT_CUDA_INFO"
	.sectionflags	@""
	.align	4


	//----- nvinfo : EIATTR_CUDA_API_VERSION
	.align		4
        /*0000*/ 	.byte	0x04, 0x37
        /*0002*/ 	.short	(.L_266 - .L_265)
.L_265:
        /*0004*/ 	.word	0x00000082


	//----- nvinfo : EIATTR_KPARAM_INFO
	.align		4
.L_266:
        /*0008*/ 	.byte	0x04, 0x17
        /*000a*/ 	.short	(.L_268 - .L_267)
.L_267:
        /*000c*/ 	.word	0x00000000
        /*0010*/ 	.short	0x0000
        /*0012*/ 	.short	0x0000
        /*0014*/ 	.byte	0x00, 0xf5, 0x21, 0x00


	//----- nvinfo : EIATTR_SPARSE_MMA_MASK
	.align		4
.L_268:
        /*0018*/ 	.byte	0x03, 0x50
        /*001a*/ 	.short	0x0000


	//----- nvinfo : EIATTR_MAXREG_COUNT
	.align		4
        /*001c*/ 	.byte	0x03, 0x1b
        /*001e*/ 	.short	0x00ff


	//----- nvinfo : EIATTR_MERCURY_ISA_VERSION
	.align		4
        /*0020*/ 	.byte	0x03, 0x5f
        /*0022*/ 	.short	0x0101


	//----- nvinfo : EIATTR_VRC_CTA_INIT_COUNT
	.align		4
        /*0024*/ 	.byte	0x02, 0x4a
	.zero		1
	.zero		1


	//----- nvinfo : EIATTR_EXIT_INSTR_OFFSETS
	.align		4
        /*0028*/ 	.byte	0x04, 0x1c
        /*002a*/ 	.short	(.L_270 - .L_269)


	//   ....[0]....
.L_269:
        /*002c*/ 	.word	0x00000010


	//----- nvinfo : EIATTR_CBANK_PARAM_SIZE
	.align		4
.L_270:
        /*0030*/ 	.byte	0x03, 0x19
        /*0032*/ 	.short	0x0008


	//----- nvinfo : EIATTR_PARAM_CBANK
	.align		4
        /*0034*/ 	.byte	0x04, 0x0a
        /*0036*/ 	.short	(.L_272 - .L_271)
	.align		4
.L_271:
        /*0038*/ 	.word	index@(.nv.constant0._Z11linear_halfP6__half)
        /*003c*/ 	.short	0x0380
        /*003e*/ 	.short	0x0008


	//----- nvinfo : EIATTR_SW_WAR
	.align		4
.L_272:
        /*0040*/ 	.byte	0x04, 0x36
        /*0042*/ 	.short	(.L_274 - .L_273)
.L_273:
        /*0044*/ 	.word	0x00000008
.L_274:


//--------------------- .nv.info._Z12linear_floatPf --------------------------
	.section	.nv.info._Z12linear_floatPf,"",@"SHT_CUDA_INFO"
	.sectionflags	@""
	.align	4


	//----- nvinfo : EIATTR_CUDA_API_VERSION
	.align		4
        /*0000*/ 	.byte	0x04, 0x37
        /*0002*/ 	.short	(.L_276 - .L_275)
.L_275:
        /*0004*/ 	.word	0x00000082


	//----- nvinfo : EIATTR_KPARAM_INFO
	.align		4
.L_276:
        /*0008*/ 	.byte	0x04, 0x17
        /*000a*/ 	.short	(.L_278 - .L_277)
.L_277:
        /*000c*/ 	.word	0x00000000
        /*0010*/ 	.short	0x0000
        /*0012*/ 	.short	0x0000
        /*0014*/ 	.byte	0x00, 0xf5, 0x21, 0x00


	//----- nvinfo : EIATTR_SPARSE_MMA_MASK
	.align		4
.L_278:
        /*0018*/ 	.byte	0x03, 0x50
        /*001a*/ 	.short	0x0000


	//----- nvinfo : EIATTR_MAXREG_COUNT
	.align		4
        /*001c*/ 	.byte	0x03, 0x1b
        /*001e*/ 	.short	0x00ff


	//----- nvinfo : EIATTR_MERCURY_ISA_VERSION
	.align		4
        /*0020*/ 	.byte	0x03, 0x5f
        /*0022*/ 	.short	0x0101


	//----- nvinfo : EIATTR_VRC_CTA_INIT_COUNT
	.align		4
        /*0024*/ 	.byte	0x02, 0x4a
	.zero		1
	.zero		1


	//----- nvinfo : EIATTR_EXIT_INSTR_OFFSETS
	.align		4
        /*0028*/ 	.byte	0x04, 0x1c
        /*002a*/ 	.short	(.L_280 - .L_279)


	//   ....[0]....
.L_279:
        /*002c*/ 	.word	0x00000010


	//----- nvinfo : EIATTR_CBANK_PARAM_SIZE
	.align		4
.L_280:
        /*0030*/ 	.byte	0x03, 0x19
        /*0032*/ 	.short	0x0008


	//----- nvinfo : EIATTR_PARAM_CBANK
	.align		4
        /*0034*/ 	.byte	0x04, 0x0a
        /*0036*/ 	.short	(.L_282 - .L_281)
	.align		4
.L_281:
        /*0038*/ 	.word	index@(.nv.constant0._Z12linear_floatPf)
        /*003c*/ 	.short	0x0380
        /*003e*/ 	.short	0x0008


	//----- nvinfo : EIATTR_SW_WAR
	.align		4
.L_282:
        /*0040*/ 	.byte	0x04, 0x36
        /*0042*/ 	.short	(.L_284 - .L_283)
.L_283:
        /*0044*/ 	.word	0x00000008
.L_284:


//--------------------- .nv.info._Z13linear_doublePd --------------------------
	.section	.nv.info._Z13linear_doublePd,"",@"SHT_CUDA_INFO"
	.sectionflags	@""
	.align	4


	//----- nvinfo : EIATTR_CUDA_API_VERSION
	.align		4
        /*0000*/ 	.byte	0x04, 0x37
        /*0002*/ 	.short	(.L_286 - .L_285)
.L_285:
        /*0004*/ 	.word	0x00000082


	//----- nvinfo : EIATTR_KPARAM_INFO
	.align		4
.L_286:
        /*0008*/ 	.byte	0x04, 0x17
        /*000a*/ 	.short	(.L_288 - .L_287)
.L_287:
        /*000c*/ 	.word	0x00000000
        /*0010*/ 	.short	0x0000
        /*0012*/ 	.short	0x0000
        /*0014*/ 	.byte	0x00, 0xf5, 0x21, 0x00


	//----- nvinfo : EIATTR_SPARSE_MMA_MASK
	.align		4
.L_288:
        /*0018*/ 	.byte	0x03, 0x50
        /*001a*/ 	.short	0x0000


	//----- nvinfo : EIATTR_MAXREG_COUNT
	.align		4
        /*001c*/ 	.byte	0x03, 0x1b
        /*001e*/ 	.short	0x00ff


	//----- nvinfo : EIATTR_MERCURY_ISA_VERSION
	.align		4
        /*0020*/ 	.byte	0x03, 0x5f
        /*0022*/ 	.short	0x0101


	//----- nvinfo : EIATTR_VRC_CTA_INIT_COUNT
	.align		4
        /*0024*/ 	.byte	0x02, 0x4a
	.zero		1
	.zero		1


	//----- nvinfo : EIATTR_EXIT_INSTR_OFFSETS
	.align		4
        /*0028*/ 	.byte	0x04, 0x1c
        /*002a*/ 	.short	(.L_290 - .L_289)


	//   ....[0]....
.L_289:
        /*002c*/ 	.word	0x00000010


	//----- nvinfo : EIATTR_CBANK_PARAM_SIZE
	.align		4
.L_290:
        /*0030*/ 	.byte	0x03, 0x19
        /*0032*/ 	.short	0x0008


	//----- nvinfo : EIATTR_PARAM_CBANK
	.align		4
        /*0034*/ 	.byte	0x04, 0x0a
        /*0036*/ 	.short	(.L_292 - .L_291)
	.align		4
.L_291:
        /*0038*/ 	.word	index@(.nv.constant0._Z13linear_doublePd)
        /*003c*/ 	.short	0x0380
        /*003e*/ 	.short	0x0008


	//----- nvinfo : EIATTR_SW_WAR
	.align		4
.L_292:
        /*0040*/ 	.byte	0x04, 0x36
        /*0042*/ 	.short	(.L_294 - .L_293)
.L_293:
        /*0044*/ 	.word	0x00000008
.L_294:


//--------------------- .nv.info._Z8tanh_intPa    --------------------------
	.section	.nv.info._Z8tanh_intPa,"",@"SHT_CUDA_INFO"
	.sectionflags	@""
	.align	4


	//----- nvinfo : EIATTR_CUDA_API_VERSION
	.align		4
        /*0000*/ 	.byte	0x04, 0x37
        /*0002*/ 	.short	(.L_296 - .L_295)
.L_295:
        /*0004*/ 	.word	0x00000082


	//----- nvinfo : EIATTR_KPARAM_INFO
	.align		4
.L_296:
        /*0008*/ 	.byte	0x04, 0x17
        /*000a*/ 	.short	(.L_298 - .L_297)
.L_297:
        /*000c*/ 	.word	0x00000000
        /*0010*/ 	.short	0x0000
        /*0012*/ 	.short	0x0000
        /*0014*/ 	.byte	0x00, 0xf5, 0x21, 0x00


	//----- nvinfo : EIATTR_SPARSE_MMA_MASK
	.align		4
.L_298:
        /*0018*/ 	.byte	0x03, 0x50
        /*001a*/ 	.short	0x0000


	//----- nvinfo : EIATTR_MAXREG_COUNT
	.align		4
        /*001c*/ 	.byte	0x03, 0x1b
        /*001e*/ 	.short	0x00ff


	//----- nvinfo : EIATTR_MERCURY_ISA_VERSION
	.align		4
        /*0020*/ 	.byte	0x03, 0x5f
        /*0022*/ 	.short	0x0101


	//----- nvinfo : EIATTR_VRC_CTA_INIT_COUNT
	.align		4
        /*0024*/ 	.byte	0x02, 0x4a
	.zero		1
	.zero		1


	//----- nvinfo : EIATTR_EXIT_INSTR_OFFSETS
	.align		4
        /*0028*/ 	.byte	0x04, 0x1c
        /*002a*/ 	.short	(.L_300 - .L_299)


	//   ....[0]....
.L_299:
        /*002c*/ 	.word	0x00000060


	//   ....[1]....
        /*0030*/ 	.word	0x00000210


	//----- nvinfo : EIATTR_CBANK_PARAM_SIZE
	.align		4
.L_300:
        /*0034*/ 	.byte	0x03, 0x19
        /*0036*/ 	.short	0x0008


	//----- nvinfo : EIATTR_PARAM_CBANK
	.align		4
        /*0038*/ 	.byte	0x04, 0x0a
        /*003a*/ 	.short	(.L_302 - .L_301)
	.align		4
.L_301:
        /*003c*/ 	.word	index@(.nv.constant0._Z8tanh_intPa)
        /*0040*/ 	.short	0x0380
        /*0042*/ 	.short	0x0008


	//----- nvinfo : EIATTR_SW_WAR
	.align		4
.L_302:
        /*0044*/ 	.byte	0x04, 0x36
        /*0046*/ 	.short	(.L_304 - .L_303)
.L_303:
        /*0048*/ 	.word	0x00000008
.L_304:


//--------------------- .nv.info._Z9tanh_halfP6__half --------------------------
	.section	.nv.info._Z9tanh_halfP6__half,"",@"SHT_CUDA_INFO"
	.sectionflags	@""
	.align	4


	//----- nvinfo : EIATTR_CUDA_API_VERSION
	.align		4
        /*0000*/ 	.byte	0x04, 0x37
        /*0002*/ 	.short	(.L_306 - .L_305)
.L_305:
        /*0004*/ 	.word	0x00000082


	//----- nvinfo : EIATTR_KPARAM_INFO
	.align		4
.L_306:
        /*0008*/ 	.byte	0x04, 0x17
        /*000a*/ 	.short	(.L_308 - .L_307)
.L_307:
        /*000c*/ 	.word	0x00000000
        /*0010*/ 	.short	0x0000
        /*0012*/ 	.short	0x0000
        /*0014*/ 	.byte	0x00, 0xf5, 0x21, 0x00


	//----- nvinfo : EIATTR_SPARSE_MMA_MASK
	.align		4
.L_308:
        /*0018*/ 	.byte	0x03, 0x50
        /*001a*/ 	.short	0x0000


	//----- nvinfo : EIATTR_MAXREG_COUNT
	.align		4
        /*001c*/ 	.byte	0x03, 0x1b
        /*001e*/ 	.short	0x00ff


	//----- nvinfo : EIATTR_MERCURY_ISA_VERSION
	.align		4
        /*0020*/ 	.byte	0x03, 0x5f
        /*0022*/ 	.short	0x0101


	//----- nvinfo : EIATTR_VRC_CTA_INIT_COUNT
	.align		4
        /*0024*/ 	.byte	0x02, 0x4a
	.zero		1
	.zero		1


	//----- nvinfo : EIATTR_EXIT_INSTR_OFFSETS
	.align		4
        /*0028*/ 	.byte	0x04, 0x1c
        /*002a*/ 	.short	(.L_310 - .L_309)


	//   ....[0]....
.L_309:
        /*002c*/ 	.word	0x00000060


	//   ....[1]....
        /*0030*/ 	.word	0x000001f0


	//----- nvinfo : EIATTR_CBANK_PARAM_SIZE
	.align		4
.L_310:
        /*0034*/ 	.byte	0x03, 0x19
        /*0036*/ 	.short	0x0008


	//----- nvinfo : EIATTR_PARAM_CBANK
	.align		4
        /*0038*/ 	.byte	0x04, 0x0a
        /*003a*/ 	.short	(.L_312 - .L_311)
	.align		4
.L_311:
        /*003c*/ 	.word	index@(.nv.constant0._Z9tanh_halfP6__half)
        /*0040*/ 	.short	0x0380
        /*0042*/ 	.short	0x0008


	//----- nvinfo : EIATTR_SW_WAR
	.align		4
.L_312:
        /*0044*/ 	.byte	0x04, 0x36
        /*0046*/ 	.short	(.L_314 - .L_313)
.L_313:
        /*0048*/ 	.word	0x00000008
.L_314:


//--------------------- .nv.info._Z10tanh_floatPf --------------------------
	.section	.nv.info._Z10tanh_floatPf,"",@"SHT_CUDA_INFO"
	.sectionflags	@""
	.align	4


	//----- nvinfo : EIATTR_CUDA_API_VERSION
	.align		4
        /*0000*/ 	.byte	0x04, 0x37
        /*0002*/ 	.short	(.L_316 - .L_315)
.L_315:
        /*0004*/ 	.word	0x00000082


	//----- nvinfo : EIATTR_KPARAM_INFO
	.align		4
.L_316:
        /*0008*/ 	.byte	0x04, 0x17
        /*000a*/ 	.short	(.L_318 - .L_317)
.L_317:
        /*000c*/ 	.word	0x00000000
        /*0010*/ 	.short	0x0000
        /*0012*/ 	.short	0x0000
        /*0014*/ 	.byte	0x00, 0xf5, 0x21, 0x00


	//----- nvinfo : EIATTR_SPARSE_MMA_MASK
	.align		4
.L_318:
        /*0018*/ 	.byte	0x03, 0x50
        /*001a*/ 	.short	0x0000


	//----- nvinfo : EIATTR_MAXREG_COUNT
	.align		4
        /*001c*/ 	.byte	0x03, 0x1b
        /*001e*/ 	.short	0x00ff


	//----- nvinfo : EIATTR_MERCURY_ISA_VERSION
	.align		4
        /*0020*/ 	.byte	0x03, 0x5f
        /*0022*/ 	.short	0x0101


	//----- nvinfo : EIATTR_VRC_CTA_INIT_COUNT
	.align		4
        /*0024*/ 	.byte	0x02, 0x4a
	.zero		1
	.zero		1


	//----- nvinfo : EIATTR_EXIT_INSTR_OFFSETS
	.align		4
        /*0028*/ 	.byte	0x04, 0x1c
        /*002a*/ 	.short	(.L_320 - .L_319)


	//   ....[0]....
.L_319:
        /*002c*/ 	.word	0x00000060


	//   ....[1]....
        /*0030*/ 	.word	0x000001d0


	//----- nvinfo : EIATTR_CBANK_PARAM_SIZE
	.align		4
.L_320:
        /*0034*/ 	.byte	0x03, 0x19
        /*0036*/ 	.short	0x0008


	//----- nvinfo : EIATTR_PARAM_CBANK
	.align		4
        /*0038*/ 	.byte	0x04, 0x0a
        /*003a*/ 	.short	(.L_322 - .L_321)
	.align		4
.L_321:
        /*003c*/ 	.word	index@(.nv.constant0._Z10tanh_floatPf)
        /*0040*/ 	.short	0x0380
        /*0042*/ 	.short	0x0008


	//----- nvinfo : EIATTR_SW_WAR
	.align		4
.L_322:
        /*0044*/ 	.byte	0x04, 0x36
        /*0046*/ 	.short	(.L_324 - .L_323)
.L_323:
        /*0048*/ 	.word	0x00000008
.L_324:


//--------------------- .nv.info._Z11tanh_doublePd --------------------------
	.section	.nv.info._Z11tanh_doublePd,"",@"SHT_CUDA_INFO"
	.sectionflags	@""
	.align	4


	//----- nvinfo : EIATTR_CUDA_API_VERSION
	.align		4
        /*0000*/ 	.byte	0x04, 0x37
        /*0002*/ 	.short	(.L_326 - .L_325)
.L_325:
        /*0004*/ 	.word	0x00000082


	//----- nvinfo : EIATTR_KPARAM_INFO
	.align		4
.L_326:
        /*0008*/ 	.byte	0x04, 0x17
        /*000a*/ 	.short	(.L_328 - .L_327)
.L_327:
        /*000c*/ 	.word	0x00000000
        /*0010*/ 	.short	0x0000
        /*0012*/ 	.short	0x0000
        /*0014*/ 	.byte	0x00, 0xf5, 0x21, 0x00


	//----- nvinfo : EIATTR_SPARSE_MMA_MASK
	.align		4
.L_328:
        /*0018*/ 	.byte	0x03, 0x50
        /*001a*/ 	.short	0x0000


	//----- nvinfo : EIATTR_MAXREG_COUNT
	.align		4
        /*001c*/ 	.byte	0x03, 0x1b
        /*001e*/ 	.short	0x00ff


	//----- nvinfo : EIATTR_MERCURY_ISA_VERSION
	.align		4
        /*0020*/ 	.byte	0x03, 0x5f
        /*0022*/ 	.short	0x0101


	//----- nvinfo : EIATTR_VRC_CTA_INIT_COUNT
	.align		4
        /*0024*/ 	.byte	0x02, 0x4a
	.zero		1
	.zero		1


	//----- nvinfo : EIATTR_EXIT_INSTR_OFFSETS
	.align		4
        /*0028*/ 	.byte	0x04, 0x1c
        /*002a*/ 	.short	(.L_330 - .L_329)


	//   ....[0]....
.L_329:
        /*002c*/ 	.word	0x00000060


	//   ....[1]....
        /*0030*/ 	.word	0x00000700


	//----- nvinfo : EIATTR_CRS_STACK_SIZE
	.align		4
.L_330:
        /*0034*/ 	.byte	0x04, 0x1e
        /*0036*/ 	.short	(.L_332 - .L_331)
.L_331:
        /*0038*/ 	.word	0x00000000


	//----- nvinfo : EIATTR_CBANK_PARAM_SIZE
	.align		4
.L_332:
        /*003c*/ 	.byte	0x03, 0x19
        /*003e*/ 	.short	0x0008


	//----- nvinfo : EIATTR_PARAM_CBANK
	.align		4
        /*0040*/ 	.byte	0x04, 0x0a
        /*0042*/ 	.short	(.L_334 - .L_333)
	.align		4
.L_333:
        /*0044*/ 	.word	index@(.nv.constant0._Z11tanh_doublePd)
        /*0048*/ 	.short	0x0380
        /*004a*/ 	.short	0x0008


	//----- nvinfo : EIATTR_SW_WAR
	.align		4
.L_334:
        /*004c*/ 	.byte	0x04, 0x36
        /*004e*/ 	.short	(.L_336 - .L_335)
.L_335:
        /*0050*/ 	.word	0x00000008
.L_336:


//--------------------- .nv.info._Z11sigmoid_intPa --------------------------
	.section	.nv.info._Z11sigmoid_intPa,"",@"SHT_CUDA_INFO"
	.sectionflags	@""
	.align	4


	//----- nvinfo : EIATTR_CUDA_API_VERSION
	.align		4
        /*0000*/ 	.byte	0x04, 0x37
        /*0002*/ 	.short	(.L_338 - .L_337)
.L_337:
        /*0004*/ 	.word	0x00000082


	//----- nvinfo : EIATTR_KPARAM_INFO
	.align		4
.L_338:
        /*0008*/ 	.byte	0x04, 0x17
        /*000a*/ 	.short	(.L_340 - .L_339)
.L_339:
        /*000c*/ 	.word	0x00000000
        /*0010*/ 	.short	0x0000
        /*0012*/ 	.short	0x0000
        /*0014*/ 	.byte	0x00, 0xf5, 0x21, 0x00


	//----- nvinfo : EIATTR_SPARSE_MMA_MASK
	.align		4
.L_340:
        /*0018*/ 	.byte	0x03, 0x50
        /*001a*/ 	.short	0x0000


	//----- nvinfo : EIATTR_MAXREG_COUNT
	.align		4
        /*001c*/ 	.byte	0x03, 0x1b
        /*001e*/ 	.short	0x00ff


	//----- nvinfo : EIATTR_MERCURY_ISA_VERSION
	.align		4
        /*0020*/ 	.byte	0x03, 0x5f
        /*0022*/ 	.short	0x0101


	//----- nvinfo : EIATTR_VRC_CTA_INIT_COUNT
	.align		4
        /*0024*/ 	.byte	0x02, 0x4a
	.zero		1
	.zero		1


	//----- nvinfo : EIATTR_EXIT_INSTR_OFFSETS
	.align		4
        /*0028*/ 	.byte	0x04, 0x1c
        /*002a*/ 	.short	(.L_342 - .L_341)


	//   ....[0]....
.L_341:
        /*002c*/ 	.word	0x00000060


	//   ....[1]....
        /*0030*/ 	.word	0x00000280


	//----- nvinfo : EIATTR_CRS_STACK_SIZE
	.align		4
.L_342:
        /*0034*/ 	.byte	0x04, 0x1e
        /*0036*/ 	.short	(.L_344 - .L_343)
.L_343:
        /*0038*/ 	.word	0x00000000


	//----- nvinfo : EIATTR_CBANK_PARAM_SIZE
	.align		4
.L_344:
        /*003c*/ 	.byte	0x03, 0x19
        /*003e*/ 	.short	0x0008


	//----- nvinfo : EIATTR_PARAM_CBANK
	.align		4
        /*0040*/ 	.byte	0x04, 0x0a
        /*0042*/ 	.short	(.L_346 - .L_345)
	.align		4
.L_345:
        /*0044*/ 	.word	index@(.nv.constant0._Z11sigmoid_intPa)
        /*0048*/ 	.short	0x0380
        /*004a*/ 	.short	0x0008


	//----- nvinfo : EIATTR_SW_WAR
	.align		4
.L_346:
        /*004c*/ 	.byte	0x04, 0x36
        /*004e*/ 	.short	(.L_348 - .L_347)
.L_347:
        /*0050*/ 	.word	0x00000008
.L_348:


//--------------------- .nv.info._Z12sigmoid_halfP6__half --------------------------
	.section	.nv.info._Z12sigmoid_halfP6__half,"",@"SHT_CUDA_INFO"
	.sectionflags	@""
	.align	4


	//----- nvinfo : EIATTR_CUDA_API_VERSION
	.align		4
        /*0000*/ 	.byte	0x04, 0x37
        /*0002*/ 	.short	(.L_350 - .L_349)
.L_349:
        /*0004*/ 	.word	0x00000082


	//----- nvinfo : EIATTR_KPARAM_INFO
	.align		4
.L_350:
        /*0008*/ 	.byte	0x04, 0x17
        /*000a*/ 	.short	(.L_352 - .L_351)
.L_351:
        /*000c*/ 	.word	0x00000000
        /*0010*/ 	.short	0x0000
        /*0012*/ 	.short	0x0000
        /*0014*/ 	.byte	0x00, 0xf5, 0x21, 0x00


	//----- nvinfo : EIATTR_SPARSE_MMA_MASK
	.align		4
.L_352:
        /*0018*/ 	.byte	0x03, 0x50
        /*001a*/ 	.short	0x0000


	//----- nvinfo : EIATTR_MAXREG_COUNT
	.align		4
        /*001c*/ 	.byte	0x03, 0x1b
        /*001e*/ 	.short	0x00ff


	//----- nvinfo : EIATTR_MERCURY_ISA_VERSION
	.align		4
        /*0020*/ 	.byte	0x03, 0x5f
        /*0022*/ 	.short	0x0101


	//----- nvinfo : EIATTR_VRC_CTA_INIT_COUNT
	.align		4
        /*0024*/ 	.byte	0x02, 0x4a
	.zero		1
	.zero		1


	//----- nvinfo : EIATTR_EXIT_INSTR_OFFSETS
	.align		4
        /*0028*/ 	.byte	0x04, 0x1c
        /*002a*/ 	.short	(.L_354 - .L_353)


	//   ....[0]....
.L_353:
        /*002c*/ 	.word	0x00000060


	//   ....[1]....
        /*0030*/ 	.word	0x00000260


	//----- nvinfo : EIATTR_CRS_STACK_SIZE
	.align		4
.L_354:
        /*0034*/ 	.byte	0x04, 0x1e
        /*0036*/ 	.short	(.L_356 - .L_355)
.L_355:
        /*0038*/ 	.word	0x00000000


	//----- nvinfo : EIATTR_CBANK_PARAM_SIZE
	.align		4
.L_356:
        /*003c*/ 	.byte	0x03, 0x19
        /*003e*/ 	.short	0x0008


	//----- nvinfo : EIATTR_PARAM_CBANK
	.align		4
        /*0040*/ 	.byte	0x04, 0x0a
        /*0042*/ 	.short	(.L_358 - .L_357)
	.align		4
.L_357:
        /*0044*/ 	.word	index@(.nv.constant0._Z12sigmoid_halfP6__half)
        /*0048*/ 	.short	0x0380
        /*004a*/ 	.short	0x0008


	//----- nvinfo : EIATTR_SW_WAR
	.align		4
.L_358:
        /*004c*/ 	.byte	0x04, 0x36
        /*004e*/ 	.short	(.L_360 - .L_359)
.L_359:
        /*0050*/ 	.word	0x00000008
.L_360:


//--------------------- .nv.info._Z13sigmoid_floatPf --------------------------
	.section	.nv.info._Z13sigmoid_floatPf,"",@"SHT_CUDA_INFO"
	.sectionflags	@""
	.align	4


	//----- nvinfo : EIATTR_CUDA_API_VERSION
	.align		4
        /*0000*/ 	.byte	0x04, 0x37
        /*0002*/ 	.short	(.L_362 - .L_361)
.L_361:
        /*0004*/ 	.word	0x00000082


	//----- nvinfo : EIATTR_KPARAM_INFO
	.align		4
.L_362:
        /*0008*/ 	.byte	0x04, 0x17
        /*000a*/ 	.short	(.L_364 - .L_363)
.L_363:
        /*000c*/ 	.word	0x00000000
        /*0010*/ 	.short	0x0000
        /*0012*/ 	.short	0x0000
        /*0014*/ 	.byte	0x00, 0xf5, 0x21, 0x00


	//----- nvinfo : EIATTR_SPARSE_MMA_MASK
	.align		4
.L_364:
        /*0018*/ 	.byte	0x03, 0x50
        /*001a*/ 	.short	0x0000


	//----- nvinfo : EIATTR_MAXREG_COUNT
	.align		4
        /*001c*/ 	.byte	0x03, 0x1b
        /*001e*/ 	.short	0x00ff


	//----- nvinfo : EIATTR_MERCURY_ISA_VERSION
	.align		4
        /*0020*/ 	.byte	0x03, 0x5f
        /*0022*/ 	.short	0x0101


	//----- nvinfo : EIATTR_VRC_CTA_INIT_COUNT
	.align		4
        /*0024*/ 	.byte	0x02, 0x4a
	.zero		1
	.zero		1


	//----- nvinfo : EIATTR_EXIT_INSTR_OFFSETS
	.align		4
        /*0028*/ 	.byte	0x04, 0x1c
        /*002a*/ 	.short	(.L_366 - .L_365)


	//   ....[0]....
.L_365:
        /*002c*/ 	.word	0x00000060


	//   ....[1]....
        /*0030*/ 	.word	0x00000230


	//----- nvinfo : EIATTR_CRS_STACK_SIZE
	.align		4
.L_366:
        /*0034*/ 	.byte	0x04, 0x1e
        /*0036*/ 	.short	(.L_368 - .L_367)
.L_367:
        /*0038*/ 	.word	0x00000000


	//----- nvinfo : EIATTR_CBANK_PARAM_SIZE
	.align		4
.L_368:
        /*003c*/ 	.byte	0x03, 0x19
        /*003e*/ 	.short	0x0008


	//----- nvinfo : EIATTR_PARAM_CBANK
	.align		4
        /*0040*/ 	.byte	0x04, 0x0a
        /*0042*/ 	.short	(.L_370 - .L_369)
	.align		4
.L_369:
        /*0044*/ 	.word	index@(.nv.constant0._Z13sigmoid_floatPf)
        /*0048*/ 	.short	0x0380
        /*004a*/ 	.short	0x0008


	//----- nvinfo : EIATTR_SW_WAR
	.align		4
.L_370:
        /*004c*/ 	.byte	0x04, 0x36
        /*004e*/ 	.short	(.L_372 - .L_371)
.L_371:
        /*0050*/ 	.word	0x00000008
.L_372:


//--------------------- .nv.info._Z14sigmoid_doublePd --------------------------
	.section	.nv.info._Z14sigmoid_doublePd,"",@"SHT_CUDA_INFO"
	.sectionflags	@""
	.align	4


	//----- nvinfo : EIATTR_CUDA_API_VERSION
	.align		4
        /*0000*/ 	.byte	0x04, 0x37
        /*0002*/ 	.short	(.L_374 - .L_373)
.L_373:
        /*0004*/ 	.word	0x00000082


	//----- nvinfo : EIATTR_KPARAM_INFO
	.align		4
.L_374:
        /*0008*/ 	.byte	0x04, 0x17
        /*000a*/ 	.short	(.L_376 - .L_375)
.L_375:
        /*000c*/ 	.word	0x00000000
        /*0010*/ 	.short	0x0000
        /*0012*/ 	.short	0x0000
        /*0014*/ 	.byte	0x00, 0xf5, 0x21, 0x00


	//----- nvinfo : EIATTR_SPARSE_MMA_MASK
	.align		4
.L_376:
        /*0018*/ 	.byte	0x03, 0x50
        /*001a*/ 	.short	0x0000


	//----- nvinfo : EIATTR_MAXREG_COUNT
	.align		4
        /*001c*/ 	.byte	0x03, 0x1b
        /*001e*/ 	.short	0x00ff


	//----- nvinfo : EIATTR_MERCURY_ISA_VERSION
	.align		4
        /*0020*/ 	.byte	0x03, 0x5f
        /*0022*/ 	.short	0x0101


	//----- nvinfo : EIATTR_VRC_CTA_INIT_COUNT
	.align		4
        /*0024*/ 	.byte	0x02, 0x4a
	.zero		1
	.zero		1


	//----- nvinfo : EIATTR_EXIT_INSTR_OFFSETS
	.align		4
        /*0028*/ 	.byte	0x04, 0x1c
        /*002a*/ 	.short	(.L_378 - .L_377)


	//   ....[0]....
.L_377:
        /*002c*/ 	.word	0x00000060


	//   ....[1]....
        /*0030*/ 	.word	0x00000580


	//----- nvinfo : EIATTR_CRS_STACK_SIZE
	.align		4
.L_378:
        /*0034*/ 	.byte	0x04, 0x1e
        /*0036*/ 	.short	(.L_380 - .L_379)
.L_379:
        /*0038*/ 	.word	0x00000000


	//----- nvinfo : EIATTR_CBANK_PARAM_SIZE
	.align		4
.L_380:
        /*003c*/ 	.byte	0x03, 0x19
        /*003e*/ 	.short	0x0008


	//----- nvinfo : EIATTR_PARAM_CBANK
	.align		4
        /*0040*/ 	.byte	0x04, 0x0a
        /*0042*/ 	.short	(.L_382 - .L_381)
	.align		4
.L_381:
        /*0044*/ 	.word	index@(.nv.constant0._Z14sigmoid_doublePd)
        /*0048*/ 	.short	0x0380
        /*004a*/ 	.short	0x0008


	//----- nvinfo : EIATTR_SW_WAR
	.align		4
.L_382:
        /*004c*/ 	.byte	0x04, 0x36
        /*004e*/ 	.short	(.L_384 - .L_383)
.L_383:
        /*0050*/ 	.word	0x00000008
.L_384:


//--------------------- .nv.info._Z8ReLU_intPa    --------------------------
	.section	.nv.info._Z8ReLU_intPa,"",@"SHT_CUDA_INFO"
	.sectionflags	@""
	.align	4


	//----- nvinfo : EIATTR_CUDA_API_VERSION
	.align		4
        /*0000*/ 	.byte	0x04, 0x37
        /*0002*/ 	.short	(.L_386 - .L_385)
.L_385:
        /*0004*/ 	.word	0x00000082


	//----- nvinfo : EIATTR_KPARAM_INFO
	.align		4
.L_386:
        /*0008*/ 	.byte	0x04, 0x17
        /*000a*/ 	.short	(.L_388 - .L_387)
.L_387:
        /*000c*/ 	.word	0x00000000
        /*0010*/ 	.short	0x0000
        /*0012*/ 	.short	0x0000
        /*0014*/ 	.byte	0x00, 0xf5, 0x21, 0x00


	//----- nvinfo : EIATTR_SPARSE_MMA_MASK
	.align		4
.L_388:
        /*0018*/ 	.byte	0x03, 0x50
        /*001a*/ 	.short	0x0000


	//----- nvinfo : EIATTR_MAXREG_COUNT
	.align		4
        /*001c*/ 	.byte	0x03, 0x1b
        /*001e*/ 	.short	0x00ff


	//----- nvinfo : EIATTR_MERCURY_ISA_VERSION
	.align		4
        /*0020*/ 	.byte	0x03, 0x5f
        /*0022*/ 	.short	0x0101


	//----- nvinfo : EIATTR_VRC_CTA_INIT_COUNT
	.align		4
        /*0024*/ 	.byte	0x02, 0x4a
	.zero		1
	.zero		1


	//----- nvinfo : EIATTR_EXIT_INSTR_OFFSETS
	.align		4
        /*0028*/ 	.byte	0x04, 0x1c
        /*002a*/ 	.short	(.L_390 - .L_389)


	//   ....[0]....
.L_389:
        /*002c*/ 	.word	0x00000060


	//   ....[1]....
        /*0030*/ 	.word	0x000000e0


	//----- nvinfo : EIATTR_CBANK_PARAM_SIZE
	.align		4
.L_390:
        /*0034*/ 	.byte	0x03, 0x19
        /*0036*/ 	.short	0x0008


	//----- nvinfo : EIATTR_PARAM_CBANK
	.align		4
        /*0038*/ 	.byte	0x04, 0x0a
        /*003a*/ 	.short	(.L_392 - .L_391)
	.align		4
.L_391:
        /*003c*/ 	.word	index@(.nv.constant0._Z8ReLU_intPa)
        /*0040*/ 	.short	0x0380
        /*0042*/ 	.short	0x0008


	//----- nvinfo : EIATTR_SW_WAR
	.align		4
.L_392:
        /*0044*/ 	.byte	0x04, 0x36
        /*0046*/ 	.short	(.L_394 - .L_393)
.L_393:
        /*0048*/ 	.word	0x00000008
.L_394:


//--------------------- .nv.info._Z9ReLU_halfP6__half --------------------------
	.section	.nv.info._Z9ReLU_halfP6__half,"",@"SHT_CUDA_INFO"
	.sectionflags	@""
	.align	4


	//----- nvinfo : EIATTR_CUDA_API_VERSION
	.align		4
        /*0000*/ 	.byte	0x04, 0x37
        /*0002*/ 	.short	(.L_396 - .L_395)
.L_395:
        /*0004*/ 	.word	0x00000082


	//----- nvinfo : EIATTR_KPARAM_INFO
	.align		4
.L_396:
        /*0008*/ 	.byte	0x04, 0x17
        /*000a*/ 	.short	(.L_398 - .L_397)
.L_397:
        /*000c*/ 	.word	0x00000000
        /*0010*/ 	.short	0x0000
        /*0012*/ 	.short	0x0000
        /*0014*/ 	.byte	0x00, 0xf5, 0x21, 0x00


	//----- nvinfo : EIATTR_SPARSE_MMA_MASK
	.align		4
.L_398:
        /*0018*/ 	.byte	0x03, 0x50
        /*001a*/ 	.short	0x0000


	//----- nvinfo : EIATTR_MAXREG_COUNT
	.align		4
        /*001c*/ 	.byte	0x03, 0x1b
        /*001e*/ 	.short	0x00ff


	//----- nvinfo : EIATTR_MERCURY_ISA_VERSION
	.align		4
        /*0020*/ 	.byte	0x03, 0x5f
        /*0022*/ 	.short	0x0101


	//----- nvinfo : EIATTR_VRC_CTA_INIT_COUNT
	.align		4
        /*0024*/ 	.byte	0x02, 0x4a
	.zero		1
	.zero		1


	//----- nvinfo : EIATTR_EXIT_INSTR_OFFSETS
	.align		4
        /*0028*/ 	.byte	0x04, 0x1c
        /*002a*/ 	.short	(.L_400 - .L_399)


	//   ....[0]....
.L_399:
        /*002c*/ 	.word	0x00000060


	//   ....[1]....
        /*0030*/ 	.word	0x000000e0


	//----- nvinfo : EIATTR_CBANK_PARAM_SIZE
	.align		4
.L_400:
        /*0034*/ 	.byte	0x03, 0x19
        /*0036*/ 	.short	0x0008


	//----- nvinfo : EIATTR_PARAM_CBANK
	.align		4
        /*0038*/ 	.byte	0x04, 0x0a
        /*003a*/ 	.short	(.L_402 - .L_401)
	.align		4
.L_401:
        /*003c*/ 	.word	index@(.nv.constant0._Z9ReLU_halfP6__half)
        /*0040*/ 	.short	0x0380
        /*0042*/ 	.short	0x0008


	//----- nvinfo : EIATTR_SW_WAR
	.align		4
.L_402:
        /*0044*/ 	.byte	0x04, 0x36
        /*0046*/ 	.short	(.L_404 - .L_403)
.L_403:
        /*0048*/ 	.word	0x00000008
.L_404:


//--------------------- .nv.info._Z10ReLU_floatPf --------------------------
	.section	.nv.info._Z10ReLU_floatPf,"",@"SHT_CUDA_INFO"
	.sectionflags	@""
	.align	4


	//----- nvinfo : EIATTR_CUDA_API_VERSION
	.align		4
        /*0000*/ 	.byte	0x04, 0x37
        /*0002*/ 	.short	(.L_406 - .L_405)
.L_405:
        /*0004*/ 	.word	0x00000082


	//----- nvinfo : EIATTR_KPARAM_INFO
	.align		4
.L_406:
        /*0008*/ 	.byte	0x04, 0x17
        /*000a*/ 	.short	(.L_408 - .L_407)
.L_407:
        /*000c*/ 	.word	0x00000000
        /*0010*/ 	.short	0x0000
        /*0012*/ 	.short	0x0000
        /*0014*/ 	.byte	0x00, 0xf5, 0x21, 0x00


	//----- nvinfo : EIATTR_SPARSE_MMA_MASK
	.align		4
.L_408:
        /*0018*/ 	.byte	0x03, 0x50
        /*001a*/ 	.short	0x0000


	//----- nvinfo : EIATTR_MAXREG_COUNT
	.align		4
        /*001c*/ 	.byte	0x03, 0x1b
        /*001e*/ 	.short	0x00ff


	//----- nvinfo : EIATTR_MERCURY_ISA_VERSION
	.align		4
        /*0020*/ 	.byte	0x03, 0x5f
        /*0022*/ 	.short	0x0101


	//----- nvinfo : EIATTR_VRC_CTA_INIT_COUNT
	.align		4
        /*0024*/ 	.byte	0x02, 0x4a
	.zero		1
	.zero		1


	//----- nvinfo : EIATTR_EXIT_INSTR_OFFSETS
	.align		4
        /*0028*/ 	.byte	0x04, 0x1c
        /*002a*/ 	.short	(.L_410 - .L_409)


	//   ....[0]....
.L_409:
        /*002c*/ 	.word	0x00000060


	//   ....[1]....
        /*0030*/ 	.word	0x000000e0


	//----- nvinfo : EIATTR_CBANK_PARAM_SIZE
	.align		4
.L_410:
        /*0034*/ 	.byte	0x03, 0x19
        /*0036*/ 	.short	0x0008


	//----- nvinfo : EIATTR_PARAM_CBANK
	.align		4
        /*0038*/ 	.byte	0x04, 0x0a
        /*003a*/ 	.short	(.L_412 - .L_411)
	.align		4
.L_411:
        /*003c*/ 	.word	index@(.nv.constant0._Z10ReLU_floatPf)
        /*0040*/ 	.short	0x0380
        /*0042*/ 	.short	0x0008


	//----- nvinfo : EIATTR_SW_WAR
	.align		4
.L_412:
        /*0044*/ 	.byte	0x04, 0x36
        /*0046*/ 	.short	(.L_414 - .L_413)
.L_413:
        /*0048*/ 	.word	0x00000008
.L_414:


//--------------------- .nv.info._Z11ReLU_doublePd --------------------------
	.section	.nv.info._Z11ReLU_doublePd,"",@"SHT_CUDA_INFO"
	.sectionflags	@""
	.align	4


	//----- nvinfo : EIATTR_CUDA_API_VERSION
	.align		4
        /*0000*/ 	.byte	0x04, 0x37
        /*0002*/ 	.short	(.L_416 - .L_415)
.L_415:
        /*0004*/ 	.word	0x00000082


	//----- nvinfo : EIATTR_KPARAM_INFO
	.align		4
.L_416:
        /*0008*/ 	.byte	0x04, 0x17
        /*000a*/ 	.short	(.L_418 - .L_417)
.L_417:
        /*000c*/ 	.word	0x00000000
        /*0010*/ 	.short	0x0000
        /*0012*/ 	.short	0x0000
        /*0014*/ 	.byte	0x00, 0xf5, 0x21, 0x00


	//----- nvinfo : EIATTR_SPARSE_MMA_MASK
	.align		4
.L_418:
        /*0018*/ 	.byte	0x03, 0x50
        /*001a*/ 	.short	0x0000


	//----- nvinfo : EIATTR_MAXREG_COUNT
	.align		4
        /*001c*/ 	.byte	0x03, 0x1b
        /*001e*/ 	.short	0x00ff


	//----- nvinfo : EIATTR_MERCURY_ISA_VERSION
	.align		4
        /*0020*/ 	.byte	0x03, 0x5f
        /*0022*/ 	.short	0x0101


	//----- nvinfo : EIATTR_VRC_CTA_INIT_COUNT
	.align		4
        /*0024*/ 	.byte	0x02, 0x4a
	.zero		1
	.zero		1


	//----- nvinfo : EIATTR_EXIT_INSTR_OFFSETS
	.align		4
        /*0028*/ 	.byte	0x04, 0x1c
        /*002a*/ 	.short	(.L_420 - .L_419)


	//   ....[0]....
.L_419:
        /*002c*/ 	.word	0x00000060


	//   ....[1]....
        /*0030*/ 	.word	0x000000f0


	//----- nvinfo : EIATTR_CBANK_PARAM_SIZE
	.align		4
.L_420:
        /*0034*/ 	.byte	0x03, 0x19
        /*0036*/ 	.short	0x0008


	//----- nvinfo : EIATTR_PARAM_CBANK
	.align		4
        /*0038*/ 	.byte	0x04, 0x0a
        /*003a*/ 	.short	(.L_422 - .L_421)
	.align		4
.L_421:
        /*003c*/ 	.word	index@(.nv.constant0._Z11ReLU_doublePd)
        /*0040*/ 	.short	0x0380
        /*0042*/ 	.short	0x0008


	//----- nvinfo : EIATTR_SW_WAR
	.align		4
.L_422:
        /*0044*/ 	.byte	0x04, 0x36
        /*0046*/ 	.short	(.L_424 - .L_423)
.L_423:
        /*0048*/ 	.word	0x00000008
.L_424:


//--------------------- .nv.info._Z9init_int8Pvm  --------------------------
	.section	.nv.info._Z9init_int8Pvm,"",@"SHT_CUDA_INFO"
	.sectionflags	@""
	.align	4


	//----- nvinfo : EIATTR_CUDA_API_VERSION
	.align		4
        /*0000*/ 	.byte	0x04, 0x37
        /*0002*/ 	.short	(.L_426 - .L_425)
.L_425:
        /*0004*/ 	.word	0x00000082


	//----- nvinfo : EIATTR_KPARAM_INFO
	.align		4
.L_426:
        /*0008*/ 	.byte	0x04, 0x17
        /*000a*/ 	.short	(.L_428 - .L_427)
.L_427:
        /*000c*/ 	.word	0x00000000
        /*0010*/ 	.short	0x0001
        /*0012*/ 	.short	0x0008
        /*0014*/ 	.byte	0x00, 0xf0, 0x21, 0x00


	//----- nvinfo : EIATTR_KPARAM_INFO
	.align		4
.L_428:
        /*0018*/ 	.byte	0x04, 0x17
        /*001a*/ 	.short	(.L_430 - .L_429)
.L_429:
        /*001c*/ 	.word	0x00000000
        /*0020*/ 	.short	0x0000
        /*0022*/ 	.short	0x0000
        /*0024*/ 	.byte	0x00, 0xf5, 0x21, 0x00


	//----- nvinfo : EIATTR_SPARSE_MMA_MASK
	.align		4
.L_430:
        /*0028*/ 	.byte	0x03, 0x50
        /*002a*/ 	.short	0x0000


	//----- nvinfo : EIATTR_MAXREG_COUNT
	.align		4
        /*002c*/ 	.byte	0x03, 0x1b
        /*002e*/ 	.short	0x00ff


	//----- nvinfo : EIATTR_MERCURY_ISA_VERSION
	.align		4
        /*0030*/ 	.byte	0x03, 0x5f
        /*0032*/ 	.short	0x0101


	//----- nvinfo : EIATTR_VRC_CTA_INIT_COUNT
	.align		4
        /*0034*/ 	.byte	0x02, 0x4a
	.zero		1
	.zero		1


	//----- nvinfo : EIATTR_EXIT_INSTR_OFFSETS
	.align		4
        /*0038*/ 	.byte	0x04, 0x1c
        /*003a*/ 	.short	(.L_432 - .L_431)


	//   ....[0]....
.L_431:
        /*003c*/ 	.word	0x00000070


	//   ....[1]....
        /*0040*/ 	.word	0x00002780


	//----- nvinfo : EIATTR_CRS_STACK_SIZE
	.align		4
.L_432:
        /*0044*/ 	.byte	0x04, 0x1e
        /*0046*/ 	.short	(.L_434 - .L_433)
.L_433:
        /*0048*/ 	.word	0x00000000


	//----- nvinfo : EIATTR_CBANK_PARAM_SIZE
	.align		4
.L_434:
        /*004c*/ 	.byte	0x03, 0x19
        /*004e*/ 	.short	0x0010


	//----- nvinfo : EIATTR_PARAM_CBANK
	.align		4
        /*0050*/ 	.byte	0x04, 0x0a
        /*0052*/ 	.short	(.L_436 - .L_435)
	.align		4
.L_435:
        /*0054*/ 	.word	index@(.nv.constant0._Z9init_int8Pvm)
        /*0058*/ 	.short	0x0380
        /*005a*/ 	.short	0x0010


	//----- nvinfo : EIATTR_SW_WAR
	.align		4
.L_436:
        /*005c*/ 	.byte	0x04, 0x36
        /*005e*/ 	.short	(.L_438 - .L_437)
.L_437:
        /*0060*/ 	.word	0x00000008
.L_438:


//--------------------- .nv.info._Z4initPvim      --------------------------
	.section	.nv.info._Z4initPvim,"",@"SHT_CUDA_INFO"
	.sectionflags	@""
	.align	4


	//----- nvinfo : EIATTR_CUDA_API_VERSION
	.align		4
        /*0000*/ 	.byte	0x04, 0x37
        /*0002*/ 	.short	(.L_440 - .L_439)
.L_439:
        /*0004*/ 	.word	0x00000082


	//----- nvinfo : EIATTR_KPARAM_INFO
	.align		4
.L_440:
        /*0008*/ 	.byte	0x04, 0x17
        /*000a*/ 	.short	(.L_442 - .L_441)
.L_441:
        /*000c*/ 	.word	0x00000000
        /*0010*/ 	.short	0x0002
        /*0012*/ 	.short	0x0010
        /*0014*/ 	.byte	0x00, 0xf0, 0x21, 0x00


	//----- nvinfo : EIATTR_KPARAM_INFO
	.align		4
.L_442:
        /*0018*/ 	.byte	0x04, 0x17
        /*001a*/ 	.short	(.L_444 - .L_443)
.L_443:
        /*001c*/ 	.word	0x00000000
        /*0020*/ 	.short	0x0001
        /*0022*/ 	.short	0x0008
        /*0024*/ 	.byte	0x00, 0xf0, 0x11, 0x00


	//----- nvinfo : EIATTR_KPARAM_INFO
	.align		4
.L_444:
        /*0028*/ 	.byte	0x04, 0x17
        /*002a*/ 	.short	(.L_446 - .L_445)
.L_445:
        /*002c*/ 	.word	0x00000000
        /*0030*/ 	.short	0x0000
        /*0032*/ 	.short	0x0000
        /*0034*/ 	.byte	0x00, 0xf5, 0x21, 0x00


	//----- nvinfo : EIATTR_SPARSE_MMA_MASK
	.align		4
.L_446:
        /*0038*/ 	.byte	0x03, 0x50
        /*003a*/ 	.short	0x0000


	//----- nvinfo : EIATTR_MAXREG_COUNT
	.align		4
        /*003c*/ 	.byte	0x03, 0x1b
        /*003e*/ 	.short	0x00ff


	//----- nvinfo : EIATTR_MERCURY_ISA_VERSION
	.align		4
        /*0040*/ 	.byte	0x03, 0x5f
        /*0042*/ 	.short	0x0101


	//----- nvinfo : EIATTR_VRC_CTA_INIT_COUNT
	.align		4
        /*0044*/ 	.byte	0x02, 0x4a
	.zero		1
	.zero		1


	//----- nvinfo : EIATTR_EXIT_INSTR_OFFSETS
	.align		4
        /*0048*/ 	.byte	0x04, 0x1c
        /*004a*/ 	.short	(.L_448 - .L_447)


	//   ....[0]....
.L_447:
        /*004c*/ 	.word	0x00000070


	//   ....[1]....
        /*0050*/ 	.word	0x000027d0


	//   ....[2]....
        /*0054*/ 	.word	0x00002990


	//   ....[3]....
        /*0058*/ 	.word	0x00002aa0


	//   ....[4]....
        /*005c*/ 	.word	0x00002bc0


	//----- nvinfo : EIATTR_INDIRECT_BRANCH_TARGETS
	.align		4
.L_448:
        /*0060*/ 	.byte	0x04, 0x34
        /*0062*/ 	.short	(.L_450 - .L_449)


	//   ....[0]....
.L_449:
        /*0064*/ 	.word	.L_x_83@srel
        /*0068*/ 	.short	0x0
        /*006a*/ 	.short	0x0
        /*006c*/ 	.word	0x3
        /*0070*/ 	.word	.L_x_84@srel
        /*0074*/ 	.word	.L_x_85@srel
        /*0078*/ 	.word	.L_x_86@srel


	//----- nvinfo : EIATTR_CRS_STACK_SIZE
	.align		4
.L_450:
        /*007c*/ 	.byte	0x04, 0x1e
        /*007e*/ 	.short	(.L_452 - .L_451)
.L_451:
        /*0080*/ 	.word	0x00000000


	//----- nvinfo : EIATTR_CBANK_PARAM_SIZE
	.align		4
.L_452:
        /*0084*/ 	.byte	0x03, 0x19
        /*0086*/ 	.short	0x0018


	//----- nvinfo : EIATTR_PARAM_CBANK
	.align		4
        /*0088*/ 	.byte	0x04, 0x0a
        /*008a*/ 	.short	(.L_454 - .L_453)
	.align		4
.L_453:
        /*008c*/ 	.word	index@(.nv.constant0._Z4initPvim)
        /*0090*/ 	.short	0x0380
        /*0092*/ 	.short	0x0018


	//----- nvinfo : EIATTR_SW_WAR
	.align		4
.L_454:
        /*0094*/ 	.byte	0x04, 0x36
        /*0096*/ 	.short	(.L_456 - .L_455)
.L_455:
        /*0098*/ 	.word	0x00000008
.L_456:


//--------------------- .nv.callgraph             --------------------------
	.section	.nv.callgraph,"",@"SHT_CUDA_CALLGRAPH"
	.align	4
	.sectionentsize	8
	.align		4
        /*0000*/ 	.word	0x00000000
	.align		4
        /*0004*/ 	.word	0xffffffff
	.align		4
        /*0008*/ 	.word	0x00000000
	.align		4
        /*000c*/ 	.word	0xfffffffe
	.align		4
        /*0010*/ 	.word	0x00000000
	.align		4
        /*0014*/ 	.word	0xfffffffd
	.align		4
        /*0018*/ 	.word	0x00000000
	.align		4
        /*001c*/ 	.word	0xfffffffc


//--------------------- .nv.constant4             --------------------------
	.section	.nv.constant4,"a",@progbits
	.align	8
	.align		8
.nv.constant4:
        /*0000*/ 	.dword	precalc_xorwow_matrix
	.align		8
        /*0008*/ 	.dword	precalc_xorwow_offset_matrix
	.align		8
        /*0010*/ 	.dword	mrg32k3aM1
	.align		8
        /*0018*/ 	.dword	mrg32k3aM2
	.align		8
        /*0020*/ 	.dword	mrg32k3aM1SubSeq
	.align		8
        /*0028*/ 	.dword	mrg32k3aM2SubSeq
	.align		8
        /*0030*/ 	.dword	mrg32k3aM1Seq
	.align		8
        /*0038*/ 	.dword	mrg32k3aM2Seq


//--------------------- .nv.constant3             --------------------------
	.section	.nv.constant3,"a",@progbits
	.align	8
.nv.constant3:
	.type		__cr_lgamma_table,@object
	.size		__cr_lgamma_table,(.L_8 - __cr_lgamma_table)
__cr_lgamma_table:
        /*0000*/ 	.byte	0x00, 0x00, 0x00, 0x00, 0x00, 0x00, 0x00, 0x00, 0x00, 0x00, 0x00, 0x00, 0x00, 0x00, 0x00, 0x00
        /*0010*/ 	.byte	0xef, 0x39, 0xfa, 0xfe, 0x42, 0x2e, 0xe6, 0x3f, 0x02, 0x20, 0x2a, 0xfa, 0x0b, 0xab, 0xfc, 0x3f
        /*0020*/ 	.byte	0xf9, 0x2c, 0x92, 0x7c, 0xa7, 0x6c, 0x09, 0x40, 0xc9, 0x79, 0x44, 0x3c, 0x64, 0x26, 0x13, 0x40
        /*0030*/ 	.byte	0xca, 0x01, 0xcf, 0x3a, 0x27, 0x51, 0x1a, 0x40, 0x30, 0xcc, 0x2d, 0xf3, 0xe1, 0x0c, 0x21, 0x40
        /*0040*/ 	.byte	0x0d, 0xb7, 0xfc, 0x82, 0x8e, 0x35, 0x25, 0x40
.L_8:


//--------------------- .nv.constant2._Z4initPvim --------------------------
	.section	.nv.constant2._Z4initPvim,"a",@progbits
	.sectionflags	@""
	.align	4
.nv.constant2._Z4initPvim:
        /*0000*/ 	.byte	0xa0, 0x29, 0x00, 0x00, 0xb0, 0x2a, 0x00, 0x00, 0xc0, 0x27, 0x00, 0x00


//--------------------- .text._Z8gelu_intPa       --------------------------
	.section	.text._Z8gelu_intPa,"ax",@progbits
	.align	128
        .global         _Z8gelu_intPa
        .type           _Z8gelu_intPa,@function
        .size           _Z8gelu_intPa,(.L_x_91 - _Z8gelu_intPa)
        .other          _Z8gelu_intPa,@"STO_CUDA_ENTRY STV_DEFAULT"
_Z8gelu_intPa:
.text._Z8gelu_intPa:
[----:B------:R-:W-:Y:S01]  /*0000*/  LDC R1, c[0x0][0x37c] ;  /* 0x0000df00ff017b82 */ /* 0x000fe20000000800 */
[----:B------:R-:W0:Y:S07]  /*0010*/  S2R R3, SR_TID.X ;  /* 0x0000000000037919 */ /* 0x000e2e0000002100 */
[----:B------:R-:W0:Y:S08]  /*0020*/  S2UR UR4, SR_CTAID.X ;  /* 0x00000000000479c3 */ /* 0x000e300000002500 */
[----:B------:R-:W0:Y:S02]  /*0030*/  LDC R0, c[0x0][0x360] ;  /* 0x0000d800ff007b82 */ /* 0x000e240000000800 */
[----:B0-----:R-:W-:-:S05]  /*0040*/  IMAD R0, R0, UR4, R3 ;  /* 0x0000000400007c24 */ /* 0x001fca000f8e0203 */
[----:B------:R-:W-:-:S13]  /*0050*/  ISETP.GT.AND P0, PT, R0, 0x3ffffff, PT ;  /* 0x03ffffff0000780c */ /* 0x000fda0003f04270 */
[----:B------:R-:W-:Y:S05]  /*0060*/  @P0 EXIT ;  /* 0x000000000000094d */ /* 0x000fea0003800000 */
[----:B------:R-:W0:Y:S01]  /*0070*/  LDCU.64 UR6, c[0x0][0x380] ;  /* 0x00007000ff0677ac */ /* 0x000e220008000a00 */
[----:B------:R-:W1:Y:S01]  /*0080*/  LDCU.64 UR4, c[0x0][0x358] ;  /* 0x00006b00ff0477ac */ /* 0x000e620008000a00 */
[----:B0-----:R-:W-:-:S04]  /*0090*/  IADD3 R2, P0, PT, R0, UR6, RZ ;  /* 0x0000000600027c10 */ /* 0x001fc8000ff1e0ff */
[----:B------:R-:W-:-:S05]  /*00a0*/  LEA.HI.X.SX32 R3, R0, UR7, 0x1, P0 ;  /* 0x0000000700037c11 */ /* 0x000fca00080f0eff */
[----:B-1----:R-:W2:Y:S01]  /*00b0*/  LDG.E.S8 R0, desc[UR4][R2.64] ;  /* 0x0000000402007981 */ /* 0x002ea2000c1e1300 */
[----:B------:R-:W-:Y:S01]  /*00c0*/  HFMA2 R8, -RZ, RZ, 1.125, -9232 ;  /* 0x3c80f082ff087431 */ /* 0x000fe200000001ff */
[----:B--2---:R0:W1:Y:S02]  /*00d0*/  I2F.S16 R4, R0 ;  /* 0x0000000000047306 */ /* 0x0040640000101400 */
[----:B0-----:R-:W-:Y:S01]  /*00e0*/  MOV R0, 0x3f800000 ;  /* 0x3f80000000007802 */ /* 0x001fe20000000f00 */
[----:B-1----:R-:W-:-:S04]  /*00f0*/  FMUL R5, R4, 0.044714998453855514526 ;  /* 0x3d37271304057820 */ /* 0x002fc80000400000 */
[----:B------:R-:W-:-:S04]  /*0100*/  FMUL R5, R4, R5 ;  /* 0x0000000504057220 */ /* 0x000fc80000400000 */
[C---:B------:R-:W-:Y:S01]  /*0110*/  FFMA R5, R4.reuse, R5, R4 ;  /* 0x0000000504057223 */ /* 0x040fe20000000004 */
[----:B------:R-:W-:-:S03]  /*0120*/  FMUL R4, R4, 0.5 ;  /* 0x3f00000004047820 */ /* 0x000fc60000400000 */
[----:B------:R-:W-:-:S04]  /*0130*/  FMUL R5, R5, 0.79788452386856079102 ;  /* 0x3f4c422905057820 */ /* 0x000fc80000400000 */
[C---:B------:R-:W-:Y:S01]  /*0140*/  FMUL R6, |R5|.reuse, 2.8853900432586669922 ;  /* 0x4038aa3b05067820 */ /* 0x040fe20000400200 */
[C---:B------:R-:W-:Y:S01]  /*0150*/  FMUL R9, R5.reuse, R5 ;  /* 0x0000000505097220 */ /* 0x040fe20000400000 */
[C---:B------:R-:W-:Y:S02]  /*0160*/  FSETP.GE.AND P0, PT, |R5|.reuse, 9.010913848876953125, PT ;  /* 0x41102cb40500780b */ /* 0x040fe40003f06200 */
[----:B------:R-:W-:Y:S01]  /*0170*/  FSETP.GE.AND P1, PT, |R5|, 0.60000002384185791016, PT ;  /* 0x3f19999a0500780b */ /* 0x000fe20003f26200 */
[C---:B------:R-:W-:Y:S01]  /*0180*/  FFMA R8, R9.reuse, R8, -0.052303962409496307373 ;  /* 0xbd563cae09087423 */ /* 0x040fe20000000008 */
[----:B------:R-:W0:Y:S03]  /*0190*/  MUFU.EX2 R6, R6 ;  /* 0x0000000600067308 */ /* 0x000e260000000800 */
[----:B------:R-:W-:Y:S01]  /*01a0*/  FFMA R8, R9, R8, 0.1331529766321182251 ;  /* 0x3e08594109087423 */ /* 0x000fe20000000008 */
[----:B0-----:R-:W-:-:S06]  /*01b0*/  FADD R7, R6, 1 ;  /* 0x3f80000006077421 */ /* 0x001fcc0000000000 */
[----:B------:R-:W0:Y:S02]  /*01c0*/  MUFU.RCP R7, R7 ;  /* 0x0000000700077308 */ /* 0x000e240000001000 */
[----:B0-----:R-:W-:-:S05]  /*01d0*/  FFMA R0, R7, -2, R0 ;  /* 0xc000000007007823 */ /* 0x001fca0000000000 */
[----:B------:R-:W-:Y:S01]  /*01e0*/  FSEL R6, R0, 1, !P0 ;  /* 0x3f80000000067808 */ /* 0x000fe20004000000 */
[----:B------:R-:W-:-:S03]  /*01f0*/  FFMA R0, R9, R8, -0.33332768082618713379 ;  /* 0xbeaaa9ed09007423 */ /* 0x000fc60000000008 */
[----:B------:R-:W-:Y:S01]  /*0200*/  LOP3.LUT R6, R6, 0x80000000, R5, 0xb8, !PT ;  /* 0x8000000006067812 */ /* 0x000fe200078eb805 */
[----:B------:R-:W-:-:S04]  /*0210*/  FFMA R0, R9, R0, RZ ;  /* 0x0000000009007223 */ /* 0x000fc800000000ff */
[----:B------:R-:W-:-:S04]  /*0220*/  @!P1 FFMA R6, R5, R0, R5 ;  /* 0x0000000005069223 */ /* 0x000fc80000000005 */
[----:B------:R-:W-:-:S04]  /*0230*/  FADD R5, R6, 1 ;  /* 0x3f80000006057421 */ /* 0x000fc80000000000 */
[----:B------:R-:W-:-:S04]  /*0240*/  FMUL R4, R4, R5 ;  /* 0x0000000504047220 */ /* 0x000fc80000400000 */
[----:B------:R-:W-:-:S04]  /*0250*/  FMUL R4, R4, 127 ;  /* 0x42fe000004047820 */ /* 0x000fc80000400000 */
[----:B------:R-:W0:Y:S02]  /*0260*/  F2I.TRUNC.NTZ R5, R4 ;  /* 0x0000000400057305 */ /* 0x000e24000020f100 */
[----:B0-----:R-:W-:Y:S01]  /*0270*/  STG.E.U8 desc[UR4][R2.64], R5 ;  /* 0x0000000502007986 */ /* 0x001fe2000c101104 */
[----:B------:R-:W-:Y:S05]  /*0280*/  EXIT ;  /* 0x000000000000794d */ /* 0x000fea0003800000 */
.L_x_0:
[----:B------:R-:W-:-:S00]  /*0290*/  BRA `(.L_x_0) ;  /* 0xfffffffc00fc7947 */ /* 0x000fc0000383ffff */
[----:B------:R-:W-:-:S00]  /*02a0*/  NOP ;  /* 0x0000000000007918 */ /* 0x000fc00000000000 */
        /* <DEDUP_REMOVED lines=13> */
.L_x_91:


//--------------------- .text._Z9gelu_halfP6__half --------------------------
	.section	.text._Z9gelu_halfP6__half,"ax",@progbits
	.align	128
        .global         _Z9gelu_halfP6__half
        .type           _Z9gelu_halfP6__half,@function
        .size           _Z9gelu_halfP6__half,(.L_x_92 - _Z9gelu_halfP6__half)
        .other          _Z9gelu_halfP6__half,@"STO_CUDA_ENTRY STV_DEFAULT"
_Z9gelu_halfP6__half:
.text._Z9gelu_halfP6__half:
[----:B------:R-:W-:Y:S01]  /*0000*/  LDC R1, c[0x0][0x37c] ;  /* 0x0000df00ff017b82 */ /* 0x000fe20000000800 */
[----:B------:R-:W0:Y:S07]  /*0010*/  S2R R0, SR_TID.X ;  /* 0x0000000000007919 */ /* 0x000e2e0000002100 */
[----:B------:R-:W0:Y:S08]  /*0020*/  S2UR UR4, SR_CTAID.X ;  /* 0x00000000000479c3 */ /* 0x000e300000002500 */
[----:B------:R-:W0:Y:S02]  /*0030*/  LDC R5, c[0x0][0x360] ;  /* 0x0000d800ff057b82 */ /* 0x000e240000000800 */
[----:B0-----:R-:W-:-:S05]  /*0040*/  IMAD R5, R5, UR4, R0 ;  /* 0x0000000405057c24 */ /* 0x001fca000f8e0200 */
[----:B------:R-:W-:-:S13]  /*0050*/  ISETP.GT.AND P0, PT, R5, 0x3ffffff, PT ;  /* 0x03ffffff0500780c */ /* 0x000fda0003f04270 */
[----:B------:R-:W-:Y:S05]  /*0060*/  @P0 EXIT ;  /* 0x000000000000094d */ /* 0x000fea0003800000 */
[----:B------:R-:W0:Y:S01]  /*0070*/  LDC.64 R2, c[0x0][0x380] ;  /* 0x0000e000ff027b82 */ /* 0x000e220000000a00 */
[----:B------:R-:W1:Y:S01]  /*0080*/  LDCU.64 UR4, c[0x0][0x358] ;  /* 0x00006b00ff0477ac */ /* 0x000e620008000a00 */
[----:B0-----:R-:W-:-:S05]  /*0090*/  IMAD.WIDE R2, R5, 0x2, R2 ;  /* 0x0000000205027825 */ /* 0x001fca00078e0202 */
[----:B-1----:R-:W2:Y:S01]  /*00a0*/  LDG.E.U16 R0, desc[UR4][R2.64] ;  /* 0x0000000402007981 */ /* 0x002ea2000c1e1500 */
[----:B------:R-:W-:Y:S01]  /*00b0*/  HFMA2 R8, -RZ, RZ, 1.125, -9232 ;  /* 0x3c80f082ff087431 */ /* 0x000fe200000001ff */
[----:B------:R-:W-:Y:S01]  /*00c0*/  MOV R7, 0x3f800000 ;  /* 0x3f80000000077802 */ /* 0x000fe20000000f00 */
[----:B--2---:R-:W-:-:S05]  /*00d0*/  HADD2.F32 R4, -RZ, R0.H0_H0 ;  /* 0x20000000ff047230 */ /* 0x004fca0000004100 */
[----:B------:R-:W-:-:S04]  /*00e0*/  FMUL R5, R4, 0.044714998453855514526 ;  /* 0x3d37271304057820 */ /* 0x000fc80000400000 */
[----:B------:R-:W-:-:S04]  /*00f0*/  FMUL R5, R4, R5 ;  /* 0x0000000504057220 */ /* 0x000fc80000400000 */
[C---:B------:R-:W-:Y:S01]  /*0100*/  FFMA R5, R4.reuse, R5, R4 ;  /* 0x0000000504057223 */ /* 0x040fe20000000004 */
[----:B------:R-:W-:-:S03]  /*0110*/  FMUL R4, R4, 0.5 ;  /* 0x3f00000004047820 */ /* 0x000fc60000400000 */
[----:B------:R-:W-:-:S04]  /*0120*/  FMUL R5, R5, 0.79788452386856079102 ;  /* 0x3f4c422905057820 */ /* 0x000fc80000400000 */
[C---:B------:R-:W-:Y:S01]  /*0130*/  FMUL R0, |R5|.reuse, 2.8853900432586669922 ;  /* 0x4038aa3b05007820 */ /* 0x040fe20000400200 */
[C---:B------:R-:W-:Y:S01]  /*0140*/  FMUL R9, R5.reuse, R5 ;  /* 0x0000000505097220 */ /* 0x040fe20000400000 */
[C---:B------:R-:W-:Y:S02]  /*0150*/  FSETP.GE.AND P1, PT, |R5|.reuse, 0.60000002384185791016, PT ;  /* 0x3f19999a0500780b */ /* 0x040fe40003f26200 */
[----:B------:R-:W-:Y:S01]  /*0160*/  FSETP.GE.AND P0, PT, |R5|, 9.010913848876953125, PT ;  /* 0x41102cb40500780b */ /* 0x000fe20003f06200 */
[C---:B------:R-:W-:Y:S01]  /*0170*/  FFMA R8, R9.reuse, R8, -0.052303962409496307373 ;  /* 0xbd563cae09087423 */ /* 0x040fe20000000008 */
[----:B------:R-:W0:Y:S03]  /*0180*/  MUFU.EX2 R0, R0 ;  /* 0x0000000000007308 */ /* 0x000e260000000800 */
[----:B------:R-:W-:Y:S01]  /*0190*/  FFMA R10, R9, R8, 0.1331529766321182251 ;  /* 0x3e085941090a7423 */ /* 0x000fe20000000008 */
[----:B0-----:R-:W-:-:S03]  /*01a0*/  FADD R6, R0, 1 ;  /* 0x3f80000000067421 */ /* 0x001fc60000000000 */
[----:B------:R-:W-:-:S04]  /*01b0*/  FFMA R0, R9, R10, -0.33332768082618713379 ;  /* 0xbeaaa9ed09007423 */ /* 0x000fc8000000000a */
[----:B------:R-:W-:Y:S01]  /*01c0*/  FFMA R0, R9, R0, RZ ;  /* 0x0000000009007223 */ /* 0x000fe200000000ff */
[----:B------:R-:W0:Y:S02]  /*01d0*/  MUFU.RCP R6, R6 ;  /* 0x0000000600067308 */ /* 0x000e240000001000 */
[----:B0-----:R-:W-:-:S05]  /*01e0*/  FFMA R7, R6, -2, R7 ;  /* 0xc000000006077823 */ /* 0x001fca0000000007 */
[----:B------:R-:W-:-:S04]  /*01f0*/  FSEL R8, R7, 1, !P0 ;  /* 0x3f80000007087808 */ /* 0x000fc80004000000 */
[--C-:B------:R-:W-:Y:S01]  /*0200*/  LOP3.LUT R8, R8, 0x80000000, R5.reuse, 0xb8, !PT ;  /* 0x8000000008087812 */ /* 0x100fe200078eb805 */
[----:B------:R-:W-:-:S04]  /*0210*/  @!P1 FFMA R8, R5, R0, R5 ;  /* 0x0000000005089223 */ /* 0x000fc80000000005 */
[----:B------:R-:W-:-:S04]  /*0220*/  FADD R5, R8, 1 ;  /* 0x3f80000008057421 */ /* 0x000fc80000000000 */
[----:B------:R-:W-:-:S05]  /*0230*/  FMUL R4, R4, R5 ;  /* 0x0000000504047220 */ /* 0x000fca0000400000 */
[----:B------:R-:W-:-:S05]  /*0240*/  F2FP.F16.F32.PACK_AB R4, RZ, R4 ;  /* 0x00000004ff04723e */ /* 0x000fca00000000ff */
[----:B------:R-:W-:Y:S01]  /*0250*/  STG.E.U16 desc[UR4][R2.64], R4 ;  /* 0x0000000402007986 */ /* 0x000fe2000c101504 */
[----:B------:R-:W-:Y:S05]  /*0260*/  EXIT ;  /* 0x000000000000794d */ /* 0x000fea0003800000 */
.L_x_1:
        /* <DEDUP_REMOVED lines=9> */
.L_x_92:


//--------------------- .text._Z10gelu_floatPf    --------------------------
	.section	.text._Z10gelu_floatPf,"ax",@progbits
	.align	128
        .global         _Z10gelu_floatPf
        .type           _Z10gelu_floatPf,@function
        .size           _Z10gelu_floatPf,(.L_x_93 - _Z10gelu_floatPf)
        .other          _Z10gelu_floatPf,@"STO_CUDA_ENTRY STV_DEFAULT"
_Z10gelu_floatPf:
.text._Z10gelu_floatPf:
        /* <DEDUP_REMOVED lines=10> */
[----:B-1----:R-:W2:Y:S01]  /*00a0*/  LDG.E R4, desc[UR4][R2.64] ;  /* 0x0000000402047981 */ /* 0x002ea2000c1e1900 */
[----:B------:R-:W-:Y:S01]  /*00b0*/  HFMA2 R8, -RZ, RZ, 1.125, -9232 ;  /* 0x3c80f082ff087431 */ /* 0x000fe200000001ff */
[----:B------:R-:W-:Y:S01]  /*00c0*/  MOV R7, 0x3f800000 ;  /* 0x3f80000000077802 */ /* 0x000fe20000000f00 */
[----:B--2---:R-:W-:-:S04]  /*00d0*/  FMUL R5, R4, 0.044714998453855514526 ;  /* 0x3d37271304057820 */ /* 0x004fc80000400000 */
        /* <DEDUP_REMOVED lines=21> */
[----:B------:R-:W-:Y:S01]  /*0230*/  STG.E desc[UR4][R2.64], R5 ;  /* 0x0000000502007986 */ /* 0x000fe2000c101904 */
[----:B------:R-:W-:Y:S05]  /*0240*/  EXIT ;  /* 0x000000000000794d */ /* 0x000fea0003800000 */
.L_x_2:
        /* <DEDUP_REMOVED lines=11> */
.L_x_93:


//--------------------- .text._Z11gelu_doublePd   --------------------------
	.section	.text._Z11gelu_doublePd,"ax",@progbits
	.align	128
        .global         _Z11gelu_doublePd
        .type           _Z11gelu_doublePd,@function
        .size           _Z11gelu_doublePd,(.L_x_94 - _Z11gelu_doublePd)
        .other          _Z11gelu_doublePd,@"STO_CUDA_ENTRY STV_DEFAULT"
_Z11gelu_doublePd:
.text._Z11gelu_doublePd:
        /* <DEDUP_REMOVED lines=10> */
[----:B-1----:R-:W2:Y:S01]  /*00a0*/  LDG.E.64 R4, desc[UR4][R2.64] ;  /* 0x0000000402047981 */ /* 0x002ea2000c1e1b00 */
[----:B------:R-:W-:Y:S01]  /*00b0*/  UMOV UR6, 0x6d4801f7 ;  /* 0x6d4801f700067882 */ /* 0x000fe20000000000 */
[----:B------:R-:W-:Y:S01]  /*00c0*/  UMOV UR7, 0x3fa6e4e2 ;  /* 0x3fa6e4e200077882 */ /* 0x000fe20000000000 */
[----:B------:R-:W-:Y:S01]  /*00d0*/  BSSY.RECONVERGENT B0, `(.L_x_3) ;  /* 0x0000069000007945 */ /* 0x000fe20003800200 */
[----:B--2---:R-:W-:Y:S01]  /*00e0*/  DMUL R6, R4, UR6 ;  /* 0x0000000604067c28 */ /* 0x004fe20008000000 */
[----:B------:R-:W-:Y:S01]  /*00f0*/  UMOV UR6, 0x33d43651 ;  /* 0x33d4365100067882 */ /* 0x000fe20000000000 */
[----:B------:R-:W-:-:S06]  /*0100*/  UMOV UR7, 0x3fe98845 ;  /* 0x3fe9884500077882 */ /* 0x000fcc0000000000 */
[----:B------:R-:W-:-:S08]  /*0110*/  DMUL R6, R4, R6 ;  /* 0x0000000604067228 */ /* 0x000fd00000000000 */
[----:B------:R-:W-:-:S08]  /*0120*/  DFMA R6, R4, R6, R4 ;  /* 0x000000060406722b */ /* 0x000fd00000000004 */
[----:B------:R-:W-:Y:S01]  /*0130*/  DMUL R6, R6, UR6 ;  /* 0x0000000606067c28 */ /* 0x000fe20008000000 */
[----:B------:R-:W-:Y:S01]  /*0140*/  UMOV UR6, 0x24dd2f1a ;  /* 0x24dd2f1a00067882 */ /* 0x000fe20000000000 */
[----:B------:R-:W-:-:S08]  /*0150*/  UMOV UR7, 0x3fe4f922 ;  /* 0x3fe4f92200077882 */ /* 0x000fd00000000000 */
[----:B------:R-:W-:Y:S01]  /*0160*/  LOP3.LUT R9, R7, 0x7fffffff, RZ, 0xc0, !PT ;  /* 0x7fffffff07097812 */ /* 0x000fe200078ec0ff */
[----:B------:R-:W-:-:S06]  /*0170*/  IMAD.MOV.U32 R8, RZ, RZ, R6 ;  /* 0x000000ffff087224 */ /* 0x000fcc00078e0006 */
[----:B------:R-:W-:-:S14]  /*0180*/  DSETP.GE.AND P0, PT, R8, UR6, PT ;  /* 0x0000000608007e2a */ /* 0x000fdc000bf06000 */
[----:B------:R-:W-:Y:S05]  /*0190*/  @!P0 BRA `(.L_x_4) ;  /* 0x0000000000e48947 */ /* 0x000fea0003800000 */
[----:B------:R-:W-:Y:S01]  /*01a0*/  DADD R12, R8, R8 ;  /* 0x00000000080c7229 */ /* 0x000fe20000000008 */
[----:B------:R-:W-:Y:S01]  /*01b0*/  UMOV UR6, 0xfefa39ef ;  /* 0xfefa39ef00067882 */ /* 0x000fe20000000000 */
[----:B------:R-:W-:Y:S01]  /*01c0*/  UMOV UR7, 0x3fe62e42 ;  /* 0x3fe62e4200077882 */ /* 0x000fe20000000000 */
[----:B------:R-:W-:Y:S01]  /*01d0*/  IMAD.MOV.U32 R14, RZ, RZ, -0x7649667 ;  /* 0xf89b6999ff0e7424 */ /* 0x000fe200078e00ff */
[----:B------:R-:W-:Y:S02]  /*01e0*/  MOV R15, 0x3e928a27 ;  /* 0x3e928a27000f7802 */ /* 0x000fe40000000f00 */
[----:B------:R-:W0:Y:S01]  /*01f0*/  F2F.F32.F64 R0, R12 ;  /* 0x0000000c00007310 */ /* 0x000e220000301000 */
[----:B------:R-:W-:Y:S01]  /*0200*/  ISETP.GT.U32.AND P0, PT, R9, 0x40330fc1, PT ;  /* 0x40330fc10900780c */ /* 0x000fe20003f04070 */
[----:B0-----:R-:W-:-:S06]  /*0210*/  FMUL R0, R0, 1.4426950216293334961 ;  /* 0x3fb8aa3b00007820 */ /* 0x001fcc0000400000 */
[----:B------:R-:W0:Y:S08]  /*0220*/  FRND R0, R0 ;  /* 0x0000000000007307 */ /* 0x000e300000201000 */
[----:B0-----:R0:W1:Y:S08]  /*0230*/  F2F.F64.F32 R10, R0 ;  /* 0x00000000000a7310 */ /* 0x0010700000201800 */
[----:B0-----:R-:W0:Y:S01]  /*0240*/  MUFU.EX2 R0, R0 ;  /* 0x0000000000007308 */ /* 0x001e220000000800 */
[----:B-1----:R-:W-:Y:S01]  /*0250*/  DFMA R10, R10, -UR6, R12 ;  /* 0x800000060a0a7c2b */ /* 0x002fe2000800000c */
[----:B------:R-:W-:Y:S01]  /*0260*/  UMOV UR6, 0xa4741b81 ;  /* 0xa4741b8100067882 */ /* 0x000fe20000000000 */
[----:B------:R-:W-:-:S06]  /*0270*/  UMOV UR7, 0x3e5ae904 ;  /* 0x3e5ae90400077882 */ /* 0x000fcc0000000000 */
[C---:B------:R-:W-:Y:S01]  /*0280*/  DFMA R14, R10.reuse, UR6, R14 ;  /* 0x000000060a0e7c2b */ /* 0x040fe2000800000e */
[----:B------:R-:W-:Y:S01]  /*0290*/  UMOV UR6, 0x15ff7e07 ;  /* 0x15ff7e0700067882 */ /* 0x000fe20000000000 */
[----:B------:R-:W-:Y:S01]  /*02a0*/  UMOV UR7, 0x3ec71de7 ;  /* 0x3ec71de700077882 */ /* 0x000fe20000000000 */
[----:B0-----:R-:W0:Y:S05]  /*02b0*/  F2F.F64.F32 R12, R0 ;  /* 0x00000000000c7310 */ /* 0x001e2a0000201800 */
[----:B------:R-:W-:Y:S01]  /*02c0*/  DFMA R14, R10, R14, UR6 ;  /* 0x000000060a0e7e2b */ /* 0x000fe2000800000e */
[----:B------:R-:W-:Y:S01]  /*02d0*/  UMOV UR6, 0x6b0ac45a ;  /* 0x6b0ac45a00067882 */ /* 0x000fe20000000000 */
[----:B------:R-:W-:-:S06]  /*02e0*/  UMOV UR7, 0x3efa019a ;  /* 0x3efa019a00077882 */ /* 0x000fcc0000000000 */
[----:B------:R-:W-:Y:S01]  /*02f0*/  DFMA R14, R10, R14, UR6 ;  /* 0x000000060a0e7e2b */ /* 0x000fe2000800000e */
[----:B------:R-:W-:Y:S01]  /*0300*/  UMOV UR6, 0x17eed94f ;  /* 0x17eed94f00067882 */ /* 0x000fe20000000000 */
[----:B------:R-:W-:Y:S01]  /*0310*/  UMOV UR7, 0x3f2a01a0 ;  /* 0x3f2a01a000077882 */ /* 0x000fe20000000000 */
[----:B0-----:R-:W-:-:S05]  /*0320*/  DADD R16, -R12, 1 ;  /* 0x3ff000000c107429 */ /* 0x001fca0000000100 */
[----:B------:R-:W-:Y:S01]  /*0330*/  DFMA R14, R10, R14, UR6 ;  /* 0x000000060a0e7e2b */ /* 0x000fe2000800000e */
[----:B------:R-:W-:Y:S01]  /*0340*/  UMOV UR6, 0x17f2a71b ;  /* 0x17f2a71b00067882 */ /* 0x000fe20000000000 */
[----:B------:R-:W-:-:S06]  /*0350*/  UMOV UR7, 0x3f56c16c ;  /* 0x3f56c16c00077882 */ /* 0x000fcc0000000000 */
        /* <DEDUP_REMOVED lines=12> */
[----:B------:R-:W-:-:S08]  /*0420*/  DFMA R14, R10, R14, UR6 ;  /* 0x000000060a0e7e2b */ /* 0x000fd0000800000e */
[----:B------:R-:W-:-:S08]  /*0430*/  DMUL R14, R10, R14 ;  /* 0x0000000e0a0e7228 */ /* 0x000fd00000000000 */
[----:B------:R-:W-:Y:S01]  /*0440*/  DFMA R14, R10, R14, R10 ;  /* 0x0000000e0a0e722b */ /* 0x000fe2000000000a */
[----:B------:R-:W-:-:S07]  /*0450*/  IMAD.MOV.U32 R10, RZ, RZ, RZ ;  /* 0x000000ffff0a7224 */ /* 0x000fce00078e00ff */
[----:B------:R-:W-:-:S08]  /*0460*/  DFMA R14, -R14, R12, R16 ;  /* 0x0000000c0e0e722b */ /* 0x000fd00000000110 */
[----:B------:R-:W-:-:S06]  /*0470*/  DADD R14, -R14, 2 ;  /* 0x400000000e0e7429 */ /* 0x000fcc0000000100 */
[----:B------:R-:W0:Y:S02]  /*0480*/  MUFU.RCP64H R11, R15 ;  /* 0x0000000f000b7308 */ /* 0x000e240000001800 */
[----:B0-----:R-:W-:-:S08]  /*0490*/  DFMA R12, -R14, R10, 1 ;  /* 0x3ff000000e0c742b */ /* 0x001fd0000000010a */
[----:B------:R-:W-:-:S08]  /*04a0*/  DFMA R12, R12, R12, R12 ;  /* 0x0000000c0c0c722b */ /* 0x000fd0000000000c */
[----:B------:R-:W-:Y:S01]  /*04b0*/  DFMA R12, R10, R12, R10 ;  /* 0x0000000c0a0c722b */ /* 0x000fe2000000000a */
[----:B------:R-:W-:Y:S01]  /*04c0*/  MOV R10, 0x0 ;  /* 0x00000000000a7802 */ /* 0x000fe20000000f00 */
[----:B------:R-:W-:-:S06]  /*04d0*/  IMAD.MOV.U32 R11, RZ, RZ, 0x40000000 ;  /* 0x40000000ff0b7424 */ /* 0x000fcc00078e00ff */
[----:B------:R-:W-:-:S10]  /*04e0*/  DFMA R12, R12, -R10, 1 ;  /* 0x3ff000000c0c742b */ /* 0x000fd4000000080a */
[----:B------:R-:W-:Y:S02]  /*04f0*/  FSEL R9, R13, 1.875, !P0 ;  /* 0x3ff000000d097808 */ /* 0x000fe40004000000 */
[----:B------:R-:W-:Y:S02]  /*0500*/  FSEL R6, R12, RZ, !P0 ;  /* 0x000000ff0c067208 */ /* 0x000fe40004000000 */
[----:B------:R-:W-:Y:S01]  /*0510*/  LOP3.LUT R7, R9, 0x80000000, R7, 0xb8, !PT ;  /* 0x8000000009077812 */ /* 0x000fe200078eb807 */
[----:B------:R-:W-:Y:S06]  /*0520*/  BRA `(.L_x_5) ;  /* 0x00000000008c7947 */ /* 0x000fec0003800000 */
.L_x_4:
[----:B------:R-:W-:Y:S01]  /*0530*/  DMUL R8, R6, R6 ;  /* 0x0000000606087228 */ /* 0x000fe20000000000 */
[----:B------:R-:W-:Y:S01]  /*0540*/  MOV R10, 0x420afc3d ;  /* 0x420afc3d000a7802 */ /* 0x000fe20000000f00 */
[----:B------:R-:W-:Y:S01]  /*0550*/  IMAD.MOV.U32 R11, RZ, RZ, 0x3f14359f ;  /* 0x3f14359fff0b7424 */ /* 0x000fe200078e00ff */
[----:B------:R-:W-:Y:S01]  /*0560*/  UMOV UR6, 0xe2f5e964 ;  /* 0xe2f5e96400067882 */ /* 0x000fe20000000000 */
[----:B------:R-:W-:-:S04]  /*0570*/  UMOV UR7, 0x3ef0bc46 ;  /* 0x3ef0bc4600077882 */ /* 0x000fc80000000000 */
[----:B------:R-:W-:Y:S01]  /*0580*/  DFMA R10, R8, -UR6, R10 ;  /* 0x80000006080a7c2b */ /* 0x000fe2000800000a */
[----:B------:R-:W-:Y:S01]  /*0590*/  UMOV UR6, 0x728c5d84 ;  /* 0x728c5d8400067882 */ /* 0x000fe20000000000 */
[----:B------:R-:W-:-:S06]  /*05a0*/  UMOV UR7, 0x3f2df9f0 ;  /* 0x3f2df9f000077882 */ /* 0x000fcc0000000000 */
[----:B------:R-:W-:Y:S01]  /*05b0*/  DFMA R10, R8, R10, -UR6 ;  /* 0x80000006080a7e2b */ /* 0x000fe2000800000a */
[----:B------:R-:W-:Y:S01]  /*05c0*/  UMOV UR6, 0xcec4f033 ;  /* 0xcec4f03300067882 */ /* 0x000fe20000000000 */
[----:B------:R-:W-:-:S06]  /*05d0*/  UMOV UR7, 0x3f4337d1 ;  /* 0x3f4337d100077882 */ /* 0x000fcc0000000000 */
[----:B------:R-:W-:Y:S01]  /*05e0*/  DFMA R10, R8, R10, UR6 ;  /* 0x00000006080a7e2b */ /* 0x000fe2000800000a */
        /* <DEDUP_REMOVED lines=20> */
[----:B------:R-:W-:-:S08]  /*0730*/  DFMA R10, R8, R10, -UR6 ;  /* 0x80000006080a7e2b */ /* 0x000fd0000800000a */
[----:B------:R-:W-:-:S08]  /*0740*/  DFMA R10, R8, R10, RZ ;  /* 0x0000000a080a722b */ /* 0x000fd000000000ff */
[----:B------:R-:W-:-:S11]  /*0750*/  DFMA R6, R6, R10, R6 ;  /* 0x0000000a0606722b */ /* 0x000fd60000000006 */
.L_x_5:
[----:B------:R-:W-:Y:S05]  /*0760*/  BSYNC.RECONVERGENT B0 ;  /* 0x0000000000007941 */ /* 0x000fea0003800200 */
.L_x_3:
[----:B------:R-:W-:Y:S02]  /*0770*/  DADD R6, R6, 1 ;  /* 0x3ff0000006067429 */ /* 0x000fe40000000000 */
[----:B------:R-:W-:-:S08]  /*0780*/  DMUL R4, R4, 0.5 ;  /* 0x3fe0000004047828 */ /* 0x000fd00000000000 */
[----:B------:R-:W-:-:S07]  /*0790*/  DMUL R4, R6, R4 ;  /* 0x0000000406047228 */ /* 0x000fce0000000000 */
[----:B------:R-:W-:Y:S01]  /*07a0*/  STG.E.64 desc[UR4][R2.64], R4 ;  /* 0x0000000402007986 */ /* 0x000fe2000c101b04 */
[----:B------:R-:W-:Y:S05]  /*07b0*/  EXIT ;  /* 0x000000000000794d */ /* 0x000fea0003800000 */
.L_x_6:
        /* <DEDUP_REMOVED lines=12> */
.L_x_94:


//--------------------- .text._Z13leakyrelu_intPa --------------------------
	.section	.text._Z13leakyrelu_intPa,"ax",@progbits
	.align	128
        .global         _Z13leakyrelu_intPa
        .type           _Z13leakyrelu_intPa,@function
        .size           _Z13leakyrelu_intPa,(.L_x_95 - _Z13leakyrelu_intPa)
        .other          _Z13leakyrelu_intPa,@"STO_CUDA_ENTRY STV_DEFAULT"
_Z13leakyrelu_intPa:
.text._Z13leakyrelu_intPa:
        /* <DEDUP_REMOVED lines=11> */
[----:B-1----:R-:W2:Y:S02]  /*00b0*/  LDG.E.S8 R5, desc[UR4][R2.64] ;  /* 0x0000000402057981 */ /* 0x002ea4000c1e1300 */
[----:B--2---:R-:W0:Y:S01]  /*00c0*/  I2F.S16 R0, R5 ;  /* 0x0000000500007306 */ /* 0x004e220000101400 */
[----:B------:R-:W-:Y:S01]  /*00d0*/  ISETP.GE.AND P0, PT, R5, RZ, PT ;  /* 0x000000ff0500720c */ /* 0x000fe20003f06270 */
[----:B0-----:R-:W-:-:S12]  /*00e0*/  FMUL R0, R0, 0.0099999997764825820923 ;  /* 0x3c23d70a00007820 */ /* 0x001fd80000400000 */
[----:B------:R-:W0:Y:S02]  /*00f0*/  @!P0 F2I.TRUNC.NTZ R5, R0 ;  /* 0x0000000000058305 */ /* 0x000e24000020f100 */
[----:B0-----:R-:W-:Y:S01]  /*0100*/  STG.E.U8 desc[UR4][R2.64], R5 ;  /* 0x0000000502007986 */ /* 0x001fe2000c101104 */
[----:B------:R-:W-:Y:S05]  /*0110*/  EXIT ;  /* 0x000000000000794d */ /* 0x000fea0003800000 */
.L_x_7:
        /* <DEDUP_REMOVED lines=14> */
.L_x_95:


//--------------------- .text._Z14leakyrelu_halfP6__half --------------------------
	.section	.text._Z14leakyrelu_halfP6__half,"ax",@progbits
	.align	128
        .global         _Z14leakyrelu_halfP6__half
        .type           _Z14leakyrelu_halfP6__half,@function
        .size           _Z14leakyrelu_halfP6__half,(.L_x_96 - _Z14leakyrelu_halfP6__half)
        .other          _Z14leakyrelu_halfP6__half,@"STO_CUDA_ENTRY STV_DEFAULT"
_Z14leakyrelu_halfP6__half:
.text._Z14leakyrelu_halfP6__half:
        /* <DEDUP_REMOVED lines=10> */
[----:B-1----:R-:W2:Y:S02]  /*00a0*/  LDG.E.U16 R0, desc[UR4][R2.64] ;  /* 0x0000000402007981 */ /* 0x002ea4000c1e1500 */
[----:B--2---:R-:W-:-:S05]  /*00b0*/  HADD2.F32 R0, -RZ, R0.H0_H0 ;  /* 0x20000000ff007230 */ /* 0x004fca0000004100 */
[----:B------:R-:W-:-:S13]  /*00c0*/  FSETP.GE.AND P0, PT, R0, RZ, PT ;  /* 0x000000ff0000720b */ /* 0x000fda0003f06000 */
[----:B------:R-:W-:-:S05]  /*00d0*/  @!P0 FMUL R0, R0, 0.0099999997764825820923 ;  /* 0x3c23d70a00008820 */ /* 0x000fca0000400000 */
[----:B------:R-:W-:-:S05]  /*00e0*/  F2FP.F16.F32.PACK_AB R0, RZ, R0 ;  /* 0x00000000ff00723e */ /* 0x000fca00000000ff */
[----:B------:R-:W-:Y:S01]  /*00f0*/  STG.E.U16 desc[UR4][R2.64], R0 ;  /* 0x0000000002007986 */ /* 0x000fe2000c101504 */
[----:B------:R-:W-:Y:S05]  /*0100*/  EXIT ;  /* 0x000000000000794d */ /* 0x000fea0003800000 */
.L_x_8:
        /* <DEDUP_REMOVED lines=15> */
.L_x_96:


//--------------------- .text._Z15leakyrelu_floatPf --------------------------
	.section	.text._Z15leakyrelu_floatPf,"ax",@progbits
	.align	128
        .global         _Z15leakyrelu_floatPf
        .type           _Z15leakyrelu_floatPf,@function
        .size           _Z15leakyrelu_floatPf,(.L_x_97 - _Z15leakyrelu_floatPf)
        .other          _Z15leakyrelu_floatPf,@"STO_CUDA_ENTRY STV_DEFAULT"
_Z15leakyrelu_floatPf:
.text._Z15leakyrelu_floatPf:
        /* <DEDUP_REMOVED lines=10> */
[----:B-1----:R-:W2:Y:S02]  /*00a0*/  LDG.E R5, desc[UR4][R2.64] ;  /* 0x0000000402057981 */ /* 0x002ea4000c1e1900 */
[----:B--2---:R-:W-:-:S13]  /*00b0*/  FSETP.GE.AND P0, PT, R5, RZ, PT ;  /* 0x000000ff0500720b */ /* 0x004fda0003f06000 */
[----:B------:R-:W-:-:S05]  /*00c0*/  @!P0 FMUL R5, R5, 0.0099999997764825820923 ;  /* 0x3c23d70a05058820 */ /* 0x000fca0000400000 */
[----:B------:R-:W-:Y:S01]  /*00d0*/  STG.E desc[UR4][R2.64], R5 ;  /* 0x0000000502007986 */ /* 0x000fe2000c101904 */
[----:B------:R-:W-:Y:S05]  /*00e0*/  EXIT ;  /* 0x000000000000794d */ /* 0x000fea0003800000 */
.L_x_9:
        /* <DEDUP_REMOVED lines=9> */
.L_x_97:


//--------------------- .text._Z16leakyrelu_doublePd --------------------------
	.section	.text._Z16leakyrelu_doublePd,"ax",@progbits
	.align	128
        .global         _Z16leakyrelu_doublePd
        .type           _Z16leakyrelu_doublePd,@function
        .size           _Z16leakyrelu_doublePd,(.L_x_98 - _Z16leakyrelu_doublePd)
        .other          _Z16leakyrelu_doublePd,@"STO_CUDA_ENTRY STV_DEFAULT"
_Z16leakyrelu_doublePd:
.text._Z16leakyrelu_doublePd:
        /* <DEDUP_REMOVED lines=12> */
[----:B------:R-:W-:Y:S02]  /*00c0*/  UMOV UR7, 0x3f847ae1 ;  /* 0x3f847ae100077882 */ /* 0x000fe40000000000 */
[C---:B--2---:R-:W-:Y:S02]  /*00d0*/  DMUL R6, R4.reuse, UR6 ;  /* 0x0000000604067c28 */ /* 0x044fe40008000000 */
[----:B------:R-:W-:-:S08]  /*00e0*/  DSETP.GE.AND P0, PT, R4, RZ, PT ;  /* 0x000000ff0400722a */ /* 0x000fd00003f06000 */
[----:B------:R-:W-:Y:S02]  /*00f0*/  FSEL R4, R4, R6, P0 ;  /* 0x0000000604047208 */ /* 0x000fe40000000000 */
[----:B------:R-:W-:-:S05]  /*0100*/  FSEL R5, R5, R7, P0 ;  /* 0x0000000705057208 */ /* 0x000fca0000000000 */
[----:B------:R-:W-:Y:S01]  /*0110*/  STG.E.64 desc[UR4][R2.64], R4 ;  /* 0x0000000402007986 */ /* 0x000fe2000c101b04 */
[----:B------:R-:W-:Y:S05]  /*0120*/  EXIT ;  /* 0x000000000000794d */ /* 0x000fea0003800000 */
.L_x_10:
        /* <DEDUP_REMOVED lines=13> */
.L_x_98:


//--------------------- .text._Z10linear_intPa    --------------------------
	.section	.text._Z10linear_intPa,"ax",@progbits
	.align	128
        .global         _Z10linear_intPa
        .type           _Z10linear_intPa,@function
        .size           _Z10linear_intPa,(.L_x_99 - _Z10linear_intPa)
        .other          _Z10linear_intPa,@"STO_CUDA_ENTRY STV_DEFAULT"
_Z10linear_intPa:
.text._Z10linear_intPa:
[----:B------:R-:W-:Y:S01]  /*0000*/  LDC R1, c[0x0][0x37c] ;  /* 0x0000df00ff017b82 */ /* 0x000fe20000000800 */
[----:B------:R-:W-:Y:S05]  /*0010*/  EXIT ;  /* 0x000000000000794d */ /* 0x000fea0003800000 */
.L_x_11:
        /* <DEDUP_REMOVED lines=14> */
.L_x_99:


//--------------------- .text._Z11linear_halfP6__half --------------------------
	.section	.text._Z11linear_halfP6__half,"ax",@progbits
	.align	128
        .global         _Z11linear_halfP6__half
        .type           _Z11linear_halfP6__half,@function
        .size           _Z11linear_halfP6__half,(.L_x_100 - _Z11linear_halfP6__half)
        .other          _Z11linear_halfP6__half,@"STO_CUDA_ENTRY STV_DEFAULT"
_Z11linear_halfP6__half:
.text._Z11linear_halfP6__half:
[----:B------:R-:W-:Y:S01]  /*0000*/  LDC R1, c[0x0][0x37c] ;  /* 0x0000df00ff017b82 */ /* 0x000fe20000000800 */
[----:B------:R-:W-:Y:S05]  /*0010*/  EXIT ;  /* 0x000000000000794d */ /* 0x000fea0003800000 */
.L_x_12:
        /* <DEDUP_REMOVED lines=14> */
.L_x_100:


//--------------------- .text._Z12linear_floatPf  --------------------------
	.section	.text._Z12linear_floatPf,"ax",@progbits
	.align	128
        .global         _Z12linear_floatPf
        .type           _Z12linear_floatPf,@function
        .size           _Z12linear_floatPf,(.L_x_101 - _Z12linear_floatPf)
        .other          _Z12linear_floatPf,@"STO_CUDA_ENTRY STV_DEFAULT"
_Z12linear_floatPf:
.text._Z12linear_floatPf:
[----:B------:R-:W-:Y:S01]  /*0000*/  LDC R1, c[0x0][0x37c] ;  /* 0x0000df00ff017b82 */ /* 0x000fe20000000800 */
[----:B------:R-:W-:Y:S05]  /*0010*/  EXIT ;  /* 0x000000000000794d */ /* 0x000fea0003800000 */
.L_x_13:
        /* <DEDUP_REMOVED lines=14> */
.L_x_101:


//--------------------- .text._Z13linear_doublePd --------------------------
	.section	.text._Z13linear_doublePd,"ax",@progbits
	.align	128
        .global         _Z13linear_doublePd
        .type           _Z13linear_doublePd,@function
        .size           _Z13linear_doublePd,(.L_x_102 - _Z13linear_doublePd)
        .other          _Z13linear_doublePd,@"STO_CUDA_ENTRY STV_DEFAULT"
_Z13linear_doublePd:
.text._Z13linear_doublePd:
[----:B------:R-:W-:Y:S01]  /*0000*/  LDC R1, c[0x0][0x37c] ;  /* 0x0000df00ff017b82 */ /* 0x000fe20000000800 */
[----:B------:R-:W-:Y:S05]  /*0010*/  EXIT ;  /* 0x000000000000794d */ /* 0x000fea0003800000 */
.L_x_14:
        /* <DEDUP_REMOVED lines=14> */
.L_x_102:


//--------------------- .text._Z8tanh_intPa       --------------------------
	.section	.text._Z8tanh_intPa,"ax",@progbits
	.align	128
        .global         _Z8tanh_intPa
        .type           _Z8tanh_intPa,@function
        .size           _Z8tanh_intPa,(.L_x_103 - _Z8tanh_intPa)
        .other          _Z8tanh_intPa,@"STO_CUDA_ENTRY STV_DEFAULT"
_Z8tanh_intPa:
.text._Z8tanh_intPa:
        /* <DEDUP_REMOVED lines=13> */
[----:B------:R-:W-:Y:S01]  /*00d0*/  MOV R7, 0x3f800000 ;  /* 0x3f80000000077802 */ /* 0x000fe20000000f00 */
[----:B--2---:R-:W0:Y:S02]  /*00e0*/  I2F.S16 R4, R0 ;  /* 0x0000000000047306 */ /* 0x004e240000101400 */
[C---:B0-----:R-:W-:Y:S01]  /*00f0*/  FMUL R5, |R4|.reuse, 2.8853900432586669922 ;  /* 0x4038aa3b04057820 */ /* 0x041fe20000400200 */
[C---:B------:R-:W-:Y:S01]  /*0100*/  FMUL R9, R4.reuse, R4 ;  /* 0x0000000404097220 */ /* 0x040fe20000400000 */
[C---:B------:R-:W-:Y:S02]  /*0110*/  FSETP.GE.AND P1, PT, |R4|.reuse, 0.60000002384185791016, PT ;  /* 0x3f19999a0400780b */ /* 0x040fe40003f26200 */
[----:B------:R-:W-:Y:S01]  /*0120*/  FSETP.GE.AND P0, PT, |R4|, 9.010913848876953125, PT ;  /* 0x41102cb40400780b */ /* 0x000fe20003f06200 */
[C---:B------:R-:W-:Y:S01]  /*0130*/  FFMA R8, R9.reuse, R8, -0.052303962409496307373 ;  /* 0xbd563cae09087423 */ /* 0x040fe20000000008 */
[----:B------:R-:W0:Y:S03]  /*0140*/  MUFU.EX2 R5, R5 ;  /* 0x0000000500057308 */ /* 0x000e260000000800 */
[----:B------:R-:W-:-:S04]  /*0150*/  FFMA R0, R9, R8, 0.1331529766321182251 ;  /* 0x3e08594109007423 */ /* 0x000fc80000000008 */
[----:B------:R-:W-:-:S04]  /*0160*/  FFMA R0, R9, R0, -0.33332768082618713379 ;  /* 0xbeaaa9ed09007423 */ /* 0x000fc80000000000 */
[----:B------:R-:W-:Y:S01]  /*0170*/  FFMA R9, R9, R0, RZ ;  /* 0x0000000009097223 */ /* 0x000fe200000000ff */
[----:B0-----:R-:W-:-:S06]  /*0180*/  FADD R6, R5, 1 ;  /* 0x3f80000005067421 */ /* 0x001fcc0000000000 */
[----:B------:R-:W0:Y:S02]  /*0190*/  MUFU.RCP R6, R6 ;  /* 0x0000000600067308 */ /* 0x000e240000001000 */
[----:B0-----:R-:W-:-:S05]  /*01a0*/  FFMA R7, R6, -2, R7 ;  /* 0xc000000006077823 */ /* 0x001fca0000000007 */
[----:B------:R-:W-:-:S04]  /*01b0*/  FSEL R7, R7, 1, !P0 ;  /* 0x3f80000007077808 */ /* 0x000fc80004000000 */
[--C-:B------:R-:W-:Y:S01]  /*01c0*/  LOP3.LUT R7, R7, 0x80000000, R4.reuse, 0xb8, !PT ;  /* 0x8000000007077812 */ /* 0x100fe200078eb804 */
[----:B------:R-:W-:-:S04]  /*01d0*/  @!P1 FFMA R7, R4, R9, R4 ;  /* 0x0000000904079223 */ /* 0x000fc80000000004 */
[----:B------:R-:W-:-:S06]  /*01e0*/  FMUL R7, R7, 127 ;  /* 0x42fe000007077820 */ /* 0x000fcc0000400000 */
[----:B------:R-:W0:Y:S02]  /*01f0*/  F2I.TRUNC.NTZ R7, R7 ;  /* 0x0000000700077305 */ /* 0x000e24000020f100 */
[----:B0-----:R-:W-:Y:S01]  /*0200*/  STG.E.U8 desc[UR4][R2.64], R7 ;  /* 0x0000000702007986 */ /* 0x001fe2000c101104 */
[----:B------:R-:W-:Y:S05]  /*0210*/  EXIT ;  /* 0x000000000000794d */ /* 0x000fea0003800000 */
.L_x_15:
        /* <DEDUP_REMOVED lines=14> */
.L_x_103:


//--------------------- .text._Z9tanh_halfP6__half --------------------------
	.section	.text._Z9tanh_halfP6__half,"ax",@progbits
	.align	128
        .global         _Z9tanh_halfP6__half
        .type           _Z9tanh_halfP6__half,@function
        .size           _Z9tanh_halfP6__half,(.L_x_104 - _Z9tanh_halfP6__half)
        .other          _Z9tanh_halfP6__half,@"STO_CUDA_ENTRY STV_DEFAULT"
_Z9tanh_halfP6__half:
.text._Z9tanh_halfP6__half:
        /* <DEDUP_REMOVED lines=28> */
[----:B------:R-:W-:-:S05]  /*01c0*/  @!P1 FFMA R7, R4, R9, R4 ;  /* 0x0000000904079223 */ /* 0x000fca0000000004 */
[----:B------:R-:W-:-:S05]  /*01d0*/  F2FP.F16.F32.PACK_AB R7, RZ, R7 ;  /* 0x00000007ff07723e */ /* 0x000fca00000000ff */
[----:B------:R-:W-:Y:S01]  /*01e0*/  STG.E.U16 desc[UR4][R2.64], R7 ;  /* 0x0000000702007986 */ /* 0x000fe2000c101504 */
[----:B------:R-:W-:Y:S05]  /*01f0*/  EXIT ;  /* 0x000000000000794d */ /* 0x000fea0003800000 */
.L_x_16:
        /* <DEDUP_REMOVED lines=16> */
.L_x_104:


//--------------------- .text._Z10tanh_floatPf    --------------------------
	.section	.text._Z10tanh_floatPf,"ax",@progbits
	.align	128
        .global         _Z10tanh_floatPf
        .type           _Z10tanh_floatPf,@function
        .size           _Z10tanh_floatPf,(.L_x_105 - _Z10tanh_floatPf)
        .other          _Z10tanh_floatPf,@"STO_CUDA_ENTRY STV_DEFAULT"
_Z10tanh_floatPf:
.text._Z10tanh_floatPf:
        /* <DEDUP_REMOVED lines=13> */
[C---:B--2---:R-:W-:Y:S01]  /*00d0*/  FMUL R0, |R4|.reuse, 2.8853900432586669922 ;  /* 0x4038aa3b04007820 */ /* 0x044fe20000400200 */
        /* <DEDUP_REMOVED lines=14> */
[----:B------:R-:W-:Y:S01]  /*01c0*/  STG.E desc[UR4][R2.64], R7 ;  /* 0x0000000702007986 */ /* 0x000fe2000c101904 */
[----:B------:R-:W-:Y:S05]  /*01d0*/  EXIT ;  /* 0x000000000000794d */ /* 0x000fea0003800000 */
.L_x_17:
        /* <DEDUP_REMOVED lines=10> */
.L_x_105:


//--------------------- .text._Z11tanh_doublePd   --------------------------
	.section	.text._Z11tanh_doublePd,"ax",@progbits
	.align	128
        .global         _Z11tanh_doublePd
        .type           _Z11tanh_doublePd,@function
        .size           _Z11tanh_doublePd,(.L_x_106 - _Z11tanh_doublePd)
        .other          _Z11tanh_doublePd,@"STO_CUDA_ENTRY STV_DEFAULT"
_Z11tanh_doublePd:
.text._Z11tanh_doublePd:
        /* <DEDUP_REMOVED lines=14> */
[----:B--2---:R-:W-:Y:S01]  /*00e0*/  LOP3.LUT R7, R5, 0x7fffffff, RZ, 0xc0, !PT ;  /* 0x7fffffff05077812 */ /* 0x004fe200078ec0ff */
        /* <DEDUP_REMOVED lines=60> */
.L_x_19:
        /* <DEDUP_REMOVED lines=35> */
.L_x_20:
[----:B------:R-:W-:Y:S05]  /*06e0*/  BSYNC.RECONVERGENT B0 ;  /* 0x0000000000007941 */ /* 0x000fea0003800200 */
.L_x_18:
[----:B------:R-:W-:Y:S01]  /*06f0*/  STG.E.64 desc[UR4][R2.64], R4 ;  /* 0x0000000402007986 */ /* 0x000fe2000c101b04 */
[----:B------:R-:W-:Y:S05]  /*0700*/  EXIT ;  /* 0x000000000000794d */ /* 0x000fea0003800000 */
.L_x_21:
        /* <DEDUP_REMOVED lines=15> */
.L_x_106:


//--------------------- .text._Z11sigmoid_intPa   --------------------------
	.section	.text._Z11sigmoid_intPa,"ax",@progbits
	.align	128
        .global         _Z11sigmoid_intPa
        .type           _Z11sigmoid_intPa,@function
        .size           _Z11sigmoid_intPa,(.L_x_87 - _Z11sigmoid_intPa)
        .other          _Z11sigmoid_intPa,@"STO_CUDA_ENTRY STV_DEFAULT"
_Z11sigmoid_intPa:
.text._Z11sigmoid_intPa:
        /* <DEDUP_REMOVED lines=12> */
[----:B------:R-:W-:Y:S01]  /*00c0*/  IMAD.MOV.U32 R3, RZ, RZ, 0x3bbb989d ;  /* 0x3bbb989dff037424 */ /* 0x000fe200078e00ff */
[----:B------:R-:W-:Y:S01]  /*00d0*/  BSSY.RECONVERGENT B0, `(.L_x_22) ;  /* 0x0000017000007945 */ /* 0x000fe20003800200 */
[----:B------:R-:W-:Y:S01]  /*00e0*/  IMAD.MOV.U32 R7, RZ, RZ, 0x437c0000 ;  /* 0x437c0000ff077424 */ /* 0x000fe200078e00ff */
[----:B--2---:R-:W0:Y:S02]  /*00f0*/  I2F.S16 R0, R0 ;  /* 0x0000000000007306 */ /* 0x004e240000101400 */
[----:B0-----:R-:W-:-:S04]  /*0100*/  FFMA.SAT R2, R0, -R3, 0.5 ;  /* 0x3f00000000027423 */ /* 0x001fc80000002803 */
[----:B------:R-:W-:-:S04]  /*0110*/  FFMA.RM R2, R2, R7, 12582913 ;  /* 0x4b40000102027423 */ /* 0x000fc80000004007 */
[C---:B------:R-:W-:Y:S01]  /*0120*/  FADD R3, R2.reuse, -12583039 ;  /* 0xcb40007f02037421 */ /* 0x040fe20000000000 */
[----:B------:R-:W-:-:S03]  /*0130*/  IMAD.SHL.U32 R2, R2, 0x800000, RZ ;  /* 0x0080000002027824 */ /* 0x000fc600078e00ff */
[----:B------:R-:W-:-:S04]  /*0140*/  FFMA R3, R0, -1.4426950216293334961, -R3 ;  /* 0xbfb8aa3b00037823 */ /* 0x000fc80000000803 */
[----:B------:R-:W-:-:S06]  /*0150*/  FFMA R3, R0, -1.925963033500011079e-08, R3 ;  /* 0xb2a5706000037823 */ /* 0x000fcc0000000003 */
[----:B------:R-:W0:Y:S02]  /*0160*/  MUFU.EX2 R3, R3 ;  /* 0x0000000300037308 */ /* 0x000e240000000800 */
[----:B0-----:R-:W-:-:S05]  /*0170*/  FFMA R2, R2, R3, 1 ;  /* 0x3f80000002027423 */ /* 0x001fca0000000003 */
[----:B------:R-:W-:-:S04]  /*0180*/  IADD3 R0, PT, PT, R2, 0x1800000, RZ ;  /* 0x0180000002007810 */ /* 0x000fc80007ffe0ff */
[----:B------:R-:W-:-:S04]  /*0190*/  LOP3.LUT R0, R0, 0x7f800000, RZ, 0xc0, !PT ;  /* 0x7f80000000007812 */ /* 0x000fc800078ec0ff */
[----:B------:R-:W-:-:S13]  /*01a0*/  ISETP.GT.U32.AND P0, PT, R0, 0x1ffffff, PT ;  /* 0x01ffffff0000780c */ /* 0x000fda0003f04070 */
[----:B------:R-:W-:Y:S05]  /*01b0*/  @P0 BRA `(.L_x_23) ;  /* 0x0000000000100947 */ /* 0x000fea0003800000 */
[----:B------:R-:W-:-:S07]  /*01c0*/  MOV R6, 0x1e0 ;  /* 0x000001e000067802 */ /* 0x000fce0000000f00 */
[----:B------:R-:W-:Y:S05]  /*01d0*/  CALL.REL.NOINC `($__internal_0_$__cuda_sm20_rcp_rn_f32_slowpath) ;  /* 0x00000000002c7944 */ /* 0x000fea0003c00000 */
[----:B------:R-:W-:Y:S01]  /*01e0*/  IMAD.MOV.U32 R0, RZ, RZ, R3 ;  /* 0x000000ffff007224 */ /* 0x000fe200078e0003 */
[----:B------:R-:W-:Y:S06]  /*01f0*/  BRA `(.L_x_24) ;  /* 0x0000000000107947 */ /* 0x000fec0003800000 */
.L_x_23:
[----:B------:R-:W0:Y:S02]  /*0200*/  MUFU.RCP R3, R2 ;  /* 0x0000000200037308 */ /* 0x000e240000001000 */
[----:B0-----:R-:W-:-:S04]  /*0210*/  FFMA R0, R2, R3, -1 ;  /* 0xbf80000002007423 */ /* 0x001fc80000000003 */
[----:B------:R-:W-:-:S04]  /*0220*/  FADD.FTZ R0, -R0, -RZ ;  /* 0x800000ff00007221 */ /* 0x000fc80000010100 */
[----:B------:R-:W-:-:S07]  /*0230*/  FFMA R0, R3, R0, R3 ;  /* 0x0000000003007223 */ /* 0x000fce0000000003 */
.L_x_24:
[----:B------:R-:W-:Y:S05]  /*0240*/  BSYNC.RECONVERGENT B0 ;  /* 0x0000000000007941 */ /* 0x000fea0003800200 */
.L_x_22:
[----:B------:R-:W-:-:S04]  /*0250*/  FMUL R0, R0, 127 ;  /* 0x42fe000000007820 */ /* 0x000fc80000400000 */
[----:B------:R-:W0:Y:S02]  /*0260*/  F2I.TRUNC.NTZ R3, R0 ;  /* 0x0000000000037305 */ /* 0x000e24000020f100 */
[----:B0-----:R-:W-:Y:S01]  /*0270*/  STG.E.U8 desc[UR4][R4.64], R3 ;  /* 0x0000000304007986 */ /* 0x001fe2000c101104 */
[----:B------:R-:W-:Y:S05]  /*0280*/  EXIT ;  /* 0x000000000000794d */ /* 0x000fea0003800000 */
        .weak           $__internal_0_$__cuda_sm20_rcp_rn_f32_slowpath
        .type           $__internal_0_$__cuda_sm20_rcp_rn_f32_slowpath,@function
        .size           $__internal_0_$__cuda_sm20_rcp_rn_f32_slowpath,(.L_x_87 - $__internal_0_$__cuda_sm20_rcp_rn_f32_slowpath)
$__internal_0_$__cuda_sm20_rcp_rn_f32_slowpath:
[----:B------:R-:W-:Y:S01]  /*0290*/  IMAD.SHL.U32 R0, R2, 0x2, RZ ;  /* 0x0000000202007824 */ /* 0x000fe200078e00ff */
[----:B------:R-:W-:Y:S04]  /*02a0*/  BSSY.RECONVERGENT B1, `(.L_x_25) ;  /* 0x0000031000017945 */ /* 0x000fe80003800200 */
[----:B------:R-:W-:Y:S02]  /*02b0*/  SHF.R.U32.HI R3, RZ, 0x18, R0 ;  /* 0x00000018ff037819 */ /* 0x000fe40000011600 */
[----:B------:R-:W-:Y:S02]  /*02c0*/  MOV R0, R2 ;  /* 0x0000000200007202 */ /* 0x000fe40000000f00 */
[----:B------:R-:W-:-:S13]  /*02d0*/  ISETP.NE.U32.AND P0, PT, R3, RZ, PT ;  /* 0x000000ff0300720c */ /* 0x000fda0003f05070 */
[----:B------:R-:W-:Y:S05]  /*02e0*/  @P0 BRA `(.L_x_26) ;  /* 0x0000000000280947 */ /* 0x000fea0003800000 */
[----:B------:R-:W-:-:S05]  /*02f0*/  IMAD.SHL.U32 R2, R0, 0x2, RZ ;  /* 0x0000000200027824 */ /* 0x000fca00078e00ff */
[----:B------:R-:W-:-:S13]  /*0300*/  ISETP.NE.AND P0, PT, R2, RZ, PT ;  /* 0x000000ff0200720c */ /* 0x000fda0003f05270 */
[----:B------:R-:W-:Y:S01]  /*0310*/  @P0 FFMA R7, R0, 1.84467440737095516160e+19, RZ ;  /* 0x5f80000000070823 */ /* 0x000fe200000000ff */
[----:B------:R-:W-:Y:S08]  /*0320*/  @!P0 MUFU.RCP R3, R0 ;  /* 0x0000000000038308 */ /* 0x000ff00000001000 */
[----:B------:R-:W0:Y:S02]  /*0330*/  @P0 MUFU.RCP R2, R7 ;  /* 0x0000000700020308 */ /* 0x000e240000001000 */
[----:B0-----:R-:W-:-:S04]  /*0340*/  @P0 FFMA R8, R7, R2, -1 ;  /* 0xbf80000007080423 */ /* 0x001fc80000000002 */
[----:B------:R-:W-:-:S04]  /*0350*/  @P0 FADD.FTZ R9, -R8, -RZ ;  /* 0x800000ff08090221 */ /* 0x000fc80000010100 */
[----:B------:R-:W-:-:S04]  /*0360*/  @P0 FFMA R2, R2, R9, R2 ;  /* 0x0000000902020223 */ /* 0x000fc80000000002 */
[----:B------:R-:W-:Y:S01]  /*0370*/  @P0 FFMA R3, R2, 1.84467440737095516160e+19, RZ ;  /* 0x5f80000002030823 */ /* 0x000fe200000000ff */
[----:B------:R-:W-:Y:S06]  /*0380*/  BRA `(.L_x_27) ;  /* 0x0000000000887947 */ /* 0x000fec0003800000 */
.L_x_26:
[----:B------:R-:W-:-:S05]  /*0390*/  VIADD R2, R3, 0xffffff03 ;  /* 0xffffff0303027836 */ /* 0x000fca0000000000 */
[----:B------:R-:W-:-:S13]  /*03a0*/  ISETP.GT.U32.AND P0, PT, R2, 0x1, PT ;  /* 0x000000010200780c */ /* 0x000fda0003f04070 */
[----:B------:R-:W-:Y:S05]  /*03b0*/  @P0 BRA `(.L_x_28) ;  /* 0x0000000000780947 */ /* 0x000fea0003800000 */
[----:B------:R-:W-:Y:S01]  /*03c0*/  LOP3.LUT R7, R0, 0x7fffff, RZ, 0xc0, !PT ;  /* 0x007fffff00077812 */ /* 0x000fe200078ec0ff */
[----:B------:R-:W-:-:S03]  /*03d0*/  HFMA2 R11, -RZ, RZ, 0, 1.78813934326171875e-07 ;  /* 0x00000003ff0b7431 */ /* 0x000fc600000001ff */
[----:B------:R-:W-:-:S04]  /*03e0*/  LOP3.LUT R7, R7, 0x3f800000, RZ, 0xfc, !PT ;  /* 0x3f80000007077812 */ /* 0x000fc800078efcff */
[----:B------:R-:W0:Y:S01]  /*03f0*/  MUFU.RCP R8, R7 ;  /* 0x0000000700087308 */ /* 0x000e220000001000 */
[----:B------:R-:W-:Y:S01]  /*0400*/  SHF.L.U32 R12, R11, R2, RZ ;  /* 0x000000020b0c7219 */ /* 0x000fe200000006ff */
[----:B0-----:R-:W-:-:S04]  /*0410*/  FFMA R9, R7, R8, -1 ;  /* 0xbf80000007097423 */ /* 0x001fc80000000008 */
[----:B------:R-:W-:-:S04]  /*0420*/  FADD.FTZ R9, -R9, -RZ ;  /* 0x800000ff09097221 */ /* 0x000fc80000010100 */
[CCC-:B------:R-:W-:Y:S01]  /*0430*/  FFMA.RM R10, R8.reuse, R9.reuse, R8.reuse ;  /* 0x00000009080a7223 */ /* 0x1c0fe20000004008 */
[----:B------:R-:W-:-:S04]  /*0440*/  FFMA.RP R9, R8, R9, R8 ;  /* 0x0000000908097223 */ /* 0x000fc80000008008 */
[C---:B------:R-:W-:Y:S02]  /*0450*/  LOP3.LUT R8, R10.reuse, 0x7fffff, RZ, 0xc0, !PT ;  /* 0x007fffff0a087812 */ /* 0x040fe400078ec0ff */
[----:B------:R-:W-:Y:S02]  /*0460*/  FSETP.NEU.FTZ.AND P0, PT, R10, R9, PT ;  /* 0x000000090a00720b */ /* 0x000fe40003f1d000 */
[----:B------:R-:W-:Y:S02]  /*0470*/  LOP3.LUT R9, R8, 0x800000, RZ, 0xfc, !PT ;  /* 0x0080000008097812 */ /* 0x000fe400078efcff */
[----:B------:R-:W-:Y:S02]  /*0480*/  SEL R8, RZ, 0xffffffff, !P0 ;  /* 0xffffffffff087807 */ /* 0x000fe40004000000 */
[----:B------:R-:W-:-:S03]  /*0490*/  LOP3.LUT R7, R12, R9, RZ, 0xc0, !PT ;  /* 0x000000090c077212 */ /* 0x000fc600078ec0ff */
[----:B------:R-:W-:Y:S01]  /*04a0*/  IMAD.MOV R8, RZ, RZ, -R8 ;  /* 0x000000ffff087224 */ /* 0x000fe200078e0a08 */
[----:B------:R-:W-:-:S04]  /*04b0*/  SHF.R.U32.HI R7, RZ, R2, R7 ;  /* 0x00000002ff077219 */ /* 0x000fc80000011607 */
[----:B------:R-:W-:Y:S02]  /*04c0*/  LOP3.LUT P1, RZ, R8, R2, R9, 0xf8, !PT ;  /* 0x0000000208ff7212 */ /* 0x000fe4000782f809 */
[C---:B------:R-:W-:Y:S02]  /*04d0*/  LOP3.LUT P0, RZ, R7.reuse, 0x1, RZ, 0xc0, !PT ;  /* 0x0000000107ff7812 */ /* 0x040fe4000780c0ff */
[----:B------:R-:W-:-:S04]  /*04e0*/  LOP3.LUT P2, RZ, R7, 0x2, RZ, 0xc0, !PT ;  /* 0x0000000207ff7812 */ /* 0x000fc8000784c0ff */
[----:B------:R-:W-:Y:S02]  /*04f0*/  PLOP3.LUT P0, PT, P0, P1, P2, 0xe0, 0x0 ;  /* 0x000000000000781c */ /* 0x000fe40000703c20 */
[----:B------:R-:W-:Y:S02]  /*0500*/  LOP3.LUT P1, RZ, R0, 0x7fffff, RZ, 0xc0, !PT ;  /* 0x007fffff00ff7812 */ /* 0x000fe4000782c0ff */
[----:B------:R-:W-:-:S05]  /*0510*/  SEL R2, RZ, 0x1, !P0 ;  /* 0x00000001ff027807 */ /* 0x000fca0004000000 */
[----:B------:R-:W-:-:S05]  /*0520*/  IMAD.MOV R2, RZ, RZ, -R2 ;  /* 0x000000ffff027224 */ /* 0x000fca00078e0a02 */
[----:B------:R-:W-:Y:S02]  /*0530*/  ISETP.GE.AND P0, PT, R2, RZ, PT ;  /* 0x000000ff0200720c */ /* 0x000fe40003f06270 */
[----:B------:R-:W-:-:S04]  /*0540*/  IADD3 R2, PT, PT, R3, -0xfc, RZ ;  /* 0xffffff0403027810 */ /* 0x000fc80007ffe0ff */
[----:B------:R-:W-:-:S07]  /*0550*/  SHF.R.U32.HI R3, RZ, R2, R9 ;  /* 0x00000002ff037219 */ /* 0x000fce0000011609 */
[----:B------:R-:W-:-:S04]  /*0560*/  @!P0 VIADD R3, R3, 0x1 ;  /* 0x0000000103038836 */ /* 0x000fc80000000000 */
[----:B------:R-:W-:-:S05]  /*0570*/  @!P1 IMAD.SHL.U32 R3, R3, 0x2, RZ ;  /* 0x0000000203039824 */ /* 0x000fca00078e00ff */
[----:B------:R-:W-:Y:S01]  /*0580*/  LOP3.LUT R3, R3, 0x80000000, R0, 0xf8, !PT ;  /* 0x8000000003037812 */ /* 0x000fe200078ef800 */
[----:B------:R-:W-:Y:S06]  /*0590*/  BRA `(.L_x_27) ;  /* 0x0000000000047947 */ /* 0x000fec0003800000 */
.L_x_28:
[----:B------:R0:W1:Y:S02]  /*05a0*/  MUFU.RCP R3, R0 ;  /* 0x0000000000037308 */ /* 0x0000640000001000 */
.L_x_27:
[----:B------:R-:W-:Y:S05]  /*05b0*/  BSYNC.RECONVERGENT B1 ;  /* 0x0000000000017941 */ /* 0x000fea0003800200 */
.L_x_25:
[----:B------:R-:W-:-:S04]  /*05c0*/  MOV R7, 0x0 ;  /* 0x0000000000077802 */ /* 0x000fc80000000f00 */
[----:B01----:R-:W-:Y:S05]  /*05d0*/  RET.REL.NODEC R6 `(_Z11sigmoid_intPa) ;  /* 0xfffffff806887950 */ /* 0x003fea0003c3ffff */
.L_x_29:
        /* <DEDUP_REMOVED lines=10> */
.L_x_87:


//--------------------- .text._Z12sigmoid_halfP6__half --------------------------
	.section	.text._Z12sigmoid_halfP6__half,"ax",@progbits
	.align	128
        .global         _Z12sigmoid_halfP6__half
        .type           _Z12sigmoid_halfP6__half,@function
        .size           _Z12sigmoid_halfP6__half,(.L_x_88 - _Z12sigmoid_halfP6__half)
        .other          _Z12sigmoid_halfP6__half,@"STO_CUDA_ENTRY STV_DEFAULT"
_Z12sigmoid_halfP6__half:
.text._Z12sigmoid_halfP6__half:
        /* <DEDUP_REMOVED lines=11> */
[----:B------:R-:W-:Y:S01]  /*00b0*/  IMAD.MOV.U32 R3, RZ, RZ, 0x3bbb989d ;  /* 0x3bbb989dff037424 */ /* 0x000fe200078e00ff */
[----:B------:R-:W-:Y:S01]  /*00c0*/  BSSY.RECONVERGENT B0, `(.L_x_30) ;  /* 0x0000017000007945 */ /* 0x000fe20003800200 */
[----:B------:R-:W-:Y:S02]  /*00d0*/  IMAD.MOV.U32 R7, RZ, RZ, 0x437c0000 ;  /* 0x437c0000ff077424 */ /* 0x000fe400078e00ff */
[----:B--2---:R-:W-:-:S05]  /*00e0*/  HADD2.F32 R0, -RZ, R0.H0_H0 ;  /* 0x20000000ff007230 */ /* 0x004fca0000004100 */
[----:B------:R-:W-:-:S04]  /*00f0*/  FFMA.SAT R2, R0, -R3, 0.5 ;  /* 0x3f00000000027423 */ /* 0x000fc80000002803 */
[----:B------:R-:W-:-:S04]  /*0100*/  FFMA.RM R2, R2, R7, 12582913 ;  /* 0x4b40000102027423 */ /* 0x000fc80000004007 */
[C---:B------:R-:W-:Y:S01]  /*0110*/  FADD R3, R2.reuse, -12583039 ;  /* 0xcb40007f02037421 */ /* 0x040fe20000000000 */
[----:B------:R-:W-:-:S03]  /*0120*/  SHF.L.U32 R2, R2, 0x17, RZ ;  /* 0x0000001702027819 */ /* 0x000fc600000006ff */
[----:B------:R-:W-:-:S04]  /*0130*/  FFMA R3, R0, -1.4426950216293334961, -R3 ;  /* 0xbfb8aa3b00037823 */ /* 0x000fc80000000803 */
[----:B------:R-:W-:-:S06]  /*0140*/  FFMA R3, R0, -1.925963033500011079e-08, R3 ;  /* 0xb2a5706000037823 */ /* 0x000fcc0000000003 */
[----:B------:R-:W0:Y:S02]  /*0150*/  MUFU.EX2 R3, R3 ;  /* 0x0000000300037308 */ /* 0x000e240000000800 */
[----:B0-----:R-:W-:-:S04]  /*0160*/  FFMA R0, R2, R3, 1 ;  /* 0x3f80000002007423 */ /* 0x001fc80000000003 */
[----:B------:R-:W-:-:S05]  /*0170*/  VIADD R2, R0, 0x1800000 ;  /* 0x0180000000027836 */ /* 0x000fca0000000000 */
[----:B------:R-:W-:-:S04]  /*0180*/  LOP3.LUT R2, R2, 0x7f800000, RZ, 0xc0, !PT ;  /* 0x7f80000002027812 */ /* 0x000fc800078ec0ff */
[----:B------:R-:W-:-:S13]  /*0190*/  ISETP.GT.U32.AND P0, PT, R2, 0x1ffffff, PT ;  /* 0x01ffffff0200780c */ /* 0x000fda0003f04070 */
[----:B------:R-:W-:Y:S05]  /*01a0*/  @P0 BRA `(.L_x_31) ;  /* 0x0000000000100947 */ /* 0x000fea0003800000 */
[----:B------:R-:W-:-:S07]  /*01b0*/  MOV R6, 0x1d0 ;  /* 0x000001d000067802 */ /* 0x000fce0000000f00 */
[----:B------:R-:W-:Y:S05]  /*01c0*/  CALL.REL.NOINC `($__internal_1_$__cuda_sm20_rcp_rn_f32_slowpath) ;  /* 0x0000000000287944 */ /* 0x000fea0003c00000 */
[----:B------:R-:W-:Y:S01]  /*01d0*/  IMAD.MOV.U32 R2, RZ, RZ, R3 ;  /* 0x000000ffff027224 */ /* 0x000fe200078e0003 */
[----:B------:R-:W-:Y:S06]  /*01e0*/  BRA `(.L_x_32) ;  /* 0x0000000000107947 */ /* 0x000fec0003800000 */
.L_x_31:
[----:B------:R-:W0:Y:S02]  /*01f0*/  MUFU.RCP R3, R0 ;  /* 0x0000000000037308 */ /* 0x000e240000001000 */
[----:B0-----:R-:W-:-:S04]  /*0200*/  FFMA R2, R0, R3, -1 ;  /* 0xbf80000000027423 */ /* 0x001fc80000000003 */
[----:B------:R-:W-:-:S04]  /*0210*/  FADD.FTZ R2, -R2, -RZ ;  /* 0x800000ff02027221 */ /* 0x000fc80000010100 */
[----:B------:R-:W-:-:S07]  /*0220*/  FFMA R2, R3, R2, R3 ;  /* 0x0000000203027223 */ /* 0x000fce0000000003 */
.L_x_32:
[----:B------:R-:W-:Y:S05]  /*0230*/  BSYNC.RECONVERGENT B0 ;  /* 0x0000000000007941 */ /* 0x000fea0003800200 */
.L_x_30:
[----:B------:R-:W-:-:S05]  /*0240*/  F2FP.F16.F32.PACK_AB R2, RZ, R2 ;  /* 0x00000002ff02723e */ /* 0x000fca00000000ff */
[----:B------:R-:W-:Y:S01]  /*0250*/  STG.E.U16 desc[UR4][R4.64], R2 ;  /* 0x0000000204007986 */ /* 0x000fe2000c101504 */
[----:B------:R-:W-:Y:S05]  /*0260*/  EXIT ;  /* 0x000000000000794d */ /* 0x000fea0003800000 */
        .weak           $__internal_1_$__cuda_sm20_rcp_rn_f32_slowpath
        .type           $__internal_1_$__cuda_sm20_rcp_rn_f32_slowpath,@function
        .size           $__internal_1_$__cuda_sm20_rcp_rn_f32_slowpath,(.L_x_88 - $__internal_1_$__cuda_sm20_rcp_rn_f32_slowpath)
$__internal_1_$__cuda_sm20_rcp_rn_f32_slowpath:
[----:B------:R-:W-:Y:S01]  /*0270*/  SHF.L.U32 R2, R0, 0x1, RZ ;  /* 0x0000000100027819 */ /* 0x000fe200000006ff */
[----:B------:R-:W-:Y:S03]  /*0280*/  BSSY.RECONVERGENT B1, `(.L_x_33) ;  /* 0x0000030000017945 */ /* 0x000fe60003800200 */
[----:B------:R-:W-:-:S04]  /*0290*/  SHF.R.U32.HI R2, RZ, 0x18, R2 ;  /* 0x00000018ff027819 */ /* 0x000fc80000011602 */
        /* <DEDUP_REMOVED lines=12> */
.L_x_34:
        /* <DEDUP_REMOVED lines=24> */
[----:B------:R-:W-:-:S04]  /*04e0*/  SEL R3, RZ, 0x1, !P0 ;  /* 0x00000001ff037807 */ /* 0x000fc80004000000 */
[----:B------:R-:W-:-:S04]  /*04f0*/  IADD3 R3, PT, PT, -R3, RZ, RZ ;  /* 0x000000ff03037210 */ /* 0x000fc80007ffe1ff */
[----:B------:R-:W-:Y:S01]  /*0500*/  ISETP.GE.AND P0, PT, R3, RZ, PT ;  /* 0x000000ff0300720c */ /* 0x000fe20003f06270 */
[----:B------:R-:W-:-:S05]  /*0510*/  VIADD R3, R2, 0xffffff04 ;  /* 0xffffff0402037836 */ /* 0x000fca0000000000 */
[----:B------:R-:W-:-:S07]  /*0520*/  SHF.R.U32.HI R3, RZ, R3, R8 ;  /* 0x00000003ff037219 */ /* 0x000fce0000011608 */
[----:B------:R-:W-:-:S05]  /*0530*/  @!P0 IADD3 R3, PT, PT, R3, 0x1, RZ ;  /* 0x0000000103038810 */ /* 0x000fca0007ffe0ff */
[----:B------:R-:W-:-:S05]  /*0540*/  @!P1 IMAD.SHL.U32 R3, R3, 0x2, RZ ;  /* 0x0000000203039824 */ /* 0x000fca00078e00ff */
[----:B------:R-:W-:Y:S01]  /*0550*/  LOP3.LUT R3, R3, 0x80000000, R0, 0xf8, !PT ;  /* 0x8000000003037812 */ /* 0x000fe200078ef800 */
[----:B------:R-:W-:Y:S06]  /*0560*/  BRA `(.L_x_35) ;  /* 0x0000000000047947 */ /* 0x000fec0003800000 */
.L_x_36:
[----:B------:R0:W1:Y:S02]  /*0570*/  MUFU.RCP R3, R0 ;  /* 0x0000000000037308 */ /* 0x0000640000001000 */
.L_x_35:
[----:B------:R-:W-:Y:S05]  /*0580*/  BSYNC.RECONVERGENT B1 ;  /* 0x0000000000017941 */ /* 0x000fea0003800200 */
.L_x_33:
[----:B------:R-:W-:-:S04]  /*0590*/  MOV R7, 0x0 ;  /* 0x0000000000077802 */ /* 0x000fc80000000f00 */
[----:B01----:R-:W-:Y:S05]  /*05a0*/  RET.REL.NODEC R6 `(_Z12sigmoid_halfP6__half) ;  /* 0xfffffff806947950 */ /* 0x003fea0003c3ffff */
.L_x_37:
        /* <DEDUP_REMOVED lines=13> */
.L_x_88:


//--------------------- .text._Z13sigmoid_floatPf --------------------------
	.section	.text._Z13sigmoid_floatPf,"ax",@progbits
	.align	128
        .global         _Z13sigmoid_floatPf
        .type           _Z13sigmoid_floatPf,@function
        .size           _Z13sigmoid_floatPf,(.L_x_89 - _Z13sigmoid_floatPf)
        .other          _Z13sigmoid_floatPf,@"STO_CUDA_ENTRY STV_DEFAULT"
_Z13sigmoid_floatPf:
.text._Z13sigmoid_floatPf:
        /* <DEDUP_REMOVED lines=11> */
[----:B------:R-:W-:Y:S01]  /*00b0*/  IMAD.MOV.U32 R3, RZ, RZ, 0x3bbb989d ;  /* 0x3bbb989dff037424 */ /* 0x000fe200078e00ff */
[----:B------:R-:W-:Y:S01]  /*00c0*/  BSSY.RECONVERGENT B0, `(.L_x_38) ;  /* 0x0000015000007945 */ /* 0x000fe20003800200 */
[----:B------:R-:W-:Y:S02]  /*00d0*/  IMAD.MOV.U32 R7, RZ, RZ, 0x437c0000 ;  /* 0x437c0000ff077424 */ /* 0x000fe400078e00ff */
[----:B--2---:R-:W-:-:S04]  /*00e0*/  FFMA.SAT R2, R0, -R3, 0.5 ;  /* 0x3f00000000027423 */ /* 0x004fc80000002803 */
        /* <DEDUP_REMOVED lines=12> */
[----:B------:R-:W-:Y:S05]  /*01b0*/  CALL.REL.NOINC `($__internal_2_$__cuda_sm20_rcp_rn_f32_slowpath) ;  /* 0x0000000000207944 */ /* 0x000fea0003c00000 */
[----:B------:R-:W-:Y:S05]  /*01c0*/  BRA `(.L_x_40) ;  /* 0x0000000000107947 */ /* 0x000fea0003800000 */
.L_x_39:
[----:B------:R-:W0:Y:S02]  /*01d0*/  MUFU.RCP R3, R0 ;  /* 0x0000000000037308 */ /* 0x000e240000001000 */
[----:B0-----:R-:W-:-:S04]  /*01e0*/  FFMA R2, R0, R3, -1 ;  /* 0xbf80000000027423 */ /* 0x001fc80000000003 */
[----:B------:R-:W-:-:S04]  /*01f0*/  FADD.FTZ R2, -R2, -RZ ;  /* 0x800000ff02027221 */ /* 0x000fc80000010100 */
[----:B------:R-:W-:-:S07]  /*0200*/  FFMA R3, R3, R2, R3 ;  /* 0x0000000203037223 */ /* 0x000fce0000000003 */
.L_x_40:
[----:B------:R-:W-:Y:S05]  /*0210*/  BSYNC.RECONVERGENT B0 ;  /* 0x0000000000007941 */ /* 0x000fea0003800200 */
.L_x_38:
[----:B------:R-:W-:Y:S01]  /*0220*/  STG.E desc[UR4][R4.64], R3 ;  /* 0x0000000304007986 */ /* 0x000fe2000c101904 */
[----:B------:R-:W-:Y:S05]  /*0230*/  EXIT ;  /* 0x000000000000794d */ /* 0x000fea0003800000 */
        .weak           $__internal_2_$__cuda_sm20_rcp_rn_f32_slowpath
        .type           $__internal_2_$__cuda_sm20_rcp_rn_f32_slowpath,@function
        .size           $__internal_2_$__cuda_sm20_rcp_rn_f32_slowpath,(.L_x_89 - $__internal_2_$__cuda_sm20_rcp_rn_f32_slowpath)
$__internal_2_$__cuda_sm20_rcp_rn_f32_slowpath:
[----:B------:R-:W-:Y:S01]  /*0240*/  IMAD.SHL.U32 R2, R0, 0x2, RZ ;  /* 0x0000000200027824 */ /* 0x000fe200078e00ff */
[----:B------:R-:W-:Y:S04]  /*0250*/  BSSY.RECONVERGENT B1, `(.L_x_41) ;  /* 0x0000030000017945 */ /* 0x000fe80003800200 */
[----:B------:R-:W-:-:S04]  /*0260*/  SHF.R.U32.HI R2, RZ, 0x18, R2 ;  /* 0x00000018ff027819 */ /* 0x000fc80000011602 */
[----:B------:R-:W-:-:S13]  /*0270*/  ISETP.NE.U32.AND P0, PT, R2, RZ, PT ;  /* 0x000000ff0200720c */ /* 0x000fda0003f05070 */
[----:B------:R-:W-:Y:S05]  /*0280*/  @P0 BRA `(.L_x_42) ;  /* 0x0000000000280947 */ /* 0x000fea0003800000 */
[----:B------:R-:W-:-:S04]  /*0290*/  SHF.L.U32 R2, R0, 0x1, RZ ;  /* 0x0000000100027819 */ /* 0x000fc800000006ff */
        /* <DEDUP_REMOVED lines=9> */
.L_x_42:
[----:B------:R-:W-:-:S05]  /*0330*/  VIADD R3, R2, 0xffffff03 ;  /* 0xffffff0302037836 */ /* 0x000fca0000000000 */
[----:B------:R-:W-:-:S13]  /*0340*/  ISETP.GT.U32.AND P0, PT, R3, 0x1, PT ;  /* 0x000000010300780c */ /* 0x000fda0003f04070 */
[----:B------:R-:W-:Y:S05]  /*0350*/  @P0 BRA `(.L_x_44) ;  /* 0x0000000000780947 */ /* 0x000fea0003800000 */
[----:B------:R-:W-:Y:S01]  /*0360*/  LOP3.LUT R7, R0, 0x7fffff, RZ, 0xc0, !PT ;  /* 0x007fffff00077812 */ /* 0x000fe200078ec0ff */
[----:B------:R-:W-:-:S03]  /*0370*/  IMAD.MOV.U32 R12, RZ, RZ, 0x3 ;  /* 0x00000003ff0c7424 */ /* 0x000fc600078e00ff */
[----:B------:R-:W-:Y:S02]  /*0380*/  LOP3.LUT R7, R7, 0x3f800000, RZ, 0xfc, !PT ;  /* 0x3f80000007077812 */ /* 0x000fe400078efcff */
[----:B------:R-:W-:Y:S02]  /*0390*/  SHF.L.U32 R11, R12, R3, RZ ;  /* 0x000000030c0b7219 */ /* 0x000fe400000006ff */
[----:B------:R-:W0:Y:S02]  /*03a0*/  MUFU.RCP R8, R7 ;  /* 0x0000000700087308 */ /* 0x000e240000001000 */
        /* <DEDUP_REMOVED lines=8> */
[----:B------:R-:W-:Y:S02]  /*0430*/  LOP3.LUT R10, R11, R8, RZ, 0xc0, !PT ;  /* 0x000000080b0a7212 */ /* 0x000fe400078ec0ff */
[----:B------:R-:W-:-:S02]  /*0440*/  IADD3 R9, PT, PT, -R9, RZ, RZ ;  /* 0x000000ff09097210 */ /* 0x000fc40007ffe1ff */
[-C--:B------:R-:W-:Y:S02]  /*0450*/  SHF.R.U32.HI R10, RZ, R3.reuse, R10 ;  /* 0x00000003ff0a7219 */ /* 0x080fe4000001160a */
[----:B------:R-:W-:Y:S02]  /*0460*/  LOP3.LUT P1, RZ, R9, R3, R8, 0xf8, !PT ;  /* 0x0000000309ff7212 */ /* 0x000fe4000782f808 */
[C---:B------:R-:W-:Y:S02]  /*0470*/  LOP3.LUT P0, RZ, R10.reuse, 0x1, RZ, 0xc0, !PT ;  /* 0x000000010aff7812 */ /* 0x040fe4000780c0ff */
[----:B------:R-:W-:-:S04]  /*0480*/  LOP3.LUT P2, RZ, R10, 0x2, RZ, 0xc0, !PT ;  /* 0x000000020aff7812 */ /* 0x000fc8000784c0ff */
[----:B------:R-:W-:Y:S02]  /*0490*/  PLOP3.LUT P0, PT, P0, P1, P2, 0xe0, 0x0 ;  /* 0x000000000000781c */ /* 0x000fe40000703c20 */
[----:B------:R-:W-:Y:S02]  /*04a0*/  LOP3.LUT P1, RZ, R0, 0x7fffff, RZ, 0xc0, !PT ;  /* 0x007fffff00ff7812 */ /* 0x000fe4000782c0ff */
[----:B------:R-:W-:-:S05]  /*04b0*/  SEL R3, RZ, 0x1, !P0 ;  /* 0x00000001ff037807 */ /* 0x000fca0004000000 */
[----:B------:R-:W-:-:S05]  /*04c0*/  IMAD.MOV R3, RZ, RZ, -R3 ;  /* 0x000000ffff037224 */ /* 0x000fca00078e0a03 */
[----:B------:R-:W-:Y:S01]  /*04d0*/  ISETP.GE.AND P0, PT, R3, RZ, PT ;  /* 0x000000ff0300720c */ /* 0x000fe20003f06270 */
[----:B------:R-:W-:-:S05]  /*04e0*/  VIADD R3, R2, 0xffffff04 ;  /* 0xffffff0402037836 */ /* 0x000fca0000000000 */
[----:B------:R-:W-:-:S07]  /*04f0*/  SHF.R.U32.HI R3, RZ, R3, R8 ;  /* 0x00000003ff037219 */ /* 0x000fce0000011608 */
[----:B------:R-:W-:-:S05]  /*0500*/  @!P0 IADD3 R3, PT, PT, R3, 0x1, RZ ;  /* 0x0000000103038810 */ /* 0x000fca0007ffe0ff */
[----:B------:R-:W-:-:S05]  /*0510*/  @!P1 IMAD.SHL.U32 R3, R3, 0x2, RZ ;  /* 0x0000000203039824 */ /* 0x000fca00078e00ff */
[----:B------:R-:W-:Y:S01]  /*0520*/  LOP3.LUT R3, R3, 0x80000000, R0, 0xf8, !PT ;  /* 0x8000000003037812 */ /* 0x000fe200078ef800 */
[----:B------:R-:W-:Y:S06]  /*0530*/  BRA `(.L_x_43) ;  /* 0x0000000000047947 */ /* 0x000fec0003800000 */
.L_x_44:
[----:B------:R0:W1:Y:S02]  /*0540*/  MUFU.RCP R3, R0 ;  /* 0x0000000000037308 */ /* 0x0000640000001000 */
.L_x_43:
[----:B------:R-:W-:Y:S05]  /*0550*/  BSYNC.RECONVERGENT B1 ;  /* 0x0000000000017941 */ /* 0x000fea0003800200 */
.L_x_41:
[----:B------:R-:W-:-:S04]  /*0560*/  HFMA2 R7, -RZ, RZ, 0, 0 ;  /* 0x00000000ff077431 */ /* 0x000fc800000001ff */
[----:B01----:R-:W-:Y:S05]  /*0570*/  RET.REL.NODEC R6 `(_Z13sigmoid_floatPf) ;  /* 0xfffffff806a07950 */ /* 0x003fea0003c3ffff */
.L_x_45:
        /* <DEDUP_REMOVED lines=16> */
.L_x_89:


//--------------------- .text._Z14sigmoid_doublePd --------------------------
	.section	.text._Z14sigmoid_doublePd,"ax",@progbits
	.align	128
        .global         _Z14sigmoid_doublePd
        .type           _Z14sigmoid_doublePd,@function
        .size           _Z14sigmoid_doublePd,(.L_x_90 - _Z14sigmoid_doublePd)
        .other          _Z14sigmoid_doublePd,@"STO_CUDA_ENTRY STV_DEFAULT"
_Z14sigmoid_doublePd:
.text._Z14sigmoid_doublePd:
        /* <DEDUP_REMOVED lines=11> */
[----:B------:R-:W-:Y:S01]  /*00b0*/  IMAD.MOV.U32 R6, RZ, RZ, 0x652b82fe ;  /* 0x652b82feff067424 */ /* 0x000fe200078e00ff */
[----:B------:R-:W-:Y:S01]  /*00c0*/  UMOV UR6, 0xfefa39ef ;  /* 0xfefa39ef00067882 */ /* 0x000fe20000000000 */
[----:B------:R-:W-:Y:S01]  /*00d0*/  IMAD.MOV.U32 R7, RZ, RZ, 0x3ff71547 ;  /* 0x3ff71547ff077424 */ /* 0x000fe200078e00ff */
[----:B------:R-:W-:Y:S01]  /*00e0*/  UMOV UR7, 0x3fe62e42 ;  /* 0x3fe62e4200077882 */ /* 0x000fe20000000000 */
[----:B------:R-:W-:Y:S04]  /*00f0*/  BSSY.RECONVERGENT B0, `(.L_x_46) ;  /* 0x0000037000007945 */ /* 0x000fe80003800200 */
[----:B--2---:R-:W-:Y:S02]  /*0100*/  DFMA R6, R4, -R6, 6.75539944105574400000e+15 ;  /* 0x433800000406742b */ /* 0x004fe40000000806 */
[----:B------:R-:W-:-:S06]  /*0110*/  DADD R12, -RZ, -R4 ;  /* 0x00000000ff0c7229 */ /* 0x000fcc0000000904 */
[----:B------:R-:W-:-:S04]  /*0120*/  DADD R8, R6, -6.75539944105574400000e+15 ;  /* 0xc338000006087429 */ /* 0x000fc80000000000 */
[----:B------:R-:W-:-:S04]  /*0130*/  FSETP.GEU.AND P0, PT, |R13|, 4.1917929649353027344, PT ;  /* 0x4086232b0d00780b */ /* 0x000fc80003f0e200 */
[----:B------:R-:W-:Y:S01]  /*0140*/  DFMA R10, R8, -UR6, -R4 ;  /* 0x80000006080a7c2b */ /* 0x000fe20008000804 */
[----:B------:R-:W-:Y:S01]  /*0150*/  UMOV UR6, 0x3b39803f ;  /* 0x3b39803f00067882 */ /* 0x000fe20000000000 */
[----:B------:R-:W-:-:S06]  /*0160*/  UMOV UR7, 0x3c7abc9e ;  /* 0x3c7abc9e00077882 */ /* 0x000fcc0000000000 */
[----:B------:R-:W-:Y:S01]  /*0170*/  DFMA R8, R8, -UR6, R10 ;  /* 0x8000000608087c2b */ /* 0x000fe2000800000a */
[----:B------:R-:W-:Y:S01]  /*0180*/  UMOV UR6, 0x69ce2bdf ;  /* 0x69ce2bdf00067882 */ /* 0x000fe20000000000 */
[----:B------:R-:W-:Y:S01]  /*0190*/  IMAD.MOV.U32 R10, RZ, RZ, -0x35dec16 ;  /* 0xfca213eaff0a7424 */ /* 0x000fe200078e00ff */
[----:B------:R-:W-:Y:S01]  /*01a0*/  UMOV UR7, 0x3e5ade15 ;  /* 0x3e5ade1500077882 */ /* 0x000fe20000000000 */
[----:B------:R-:W-:-:S06]  /*01b0*/  IMAD.MOV.U32 R11, RZ, RZ, 0x3e928af3 ;  /* 0x3e928af3ff0b7424 */ /* 0x000fcc00078e00ff */
[----:B------:R-:W-:Y:S01]  /*01c0*/  DFMA R10, R8, UR6, R10 ;  /* 0x00000006080a7c2b */ /* 0x000fe2000800000a */
        /* <DEDUP_REMOVED lines=24> */
[----:B------:R-:W-:-:S08]  /*0350*/  DFMA R10, R8, R10, 1 ;  /* 0x3ff00000080a742b */ /* 0x000fd0000000000a */
[----:B------:R-:W-:-:S10]  /*0360*/  DFMA R10, R8, R10, 1 ;  /* 0x3ff00000080a742b */ /* 0x000fd4000000000a */
[----:B------:R-:W-:Y:S01]  /*0370*/  LEA R9, R6, R11, 0x14 ;  /* 0x0000000b06097211 */ /* 0x000fe200078ea0ff */
[----:B------:R-:W-:Y:S01]  /*0380*/  IMAD.MOV.U32 R8, RZ, RZ, R10 ;  /* 0x000000ffff087224 */ /* 0x000fe200078e000a */
[----:B------:R-:W-:Y:S06]  /*0390*/  @!P0 BRA `(.L_x_47) ;  /* 0x0000000000308947 */ /* 0x000fec0003800000 */
[----:B------:R-:W-:Y:S01]  /*03a0*/  FSETP.GEU.AND P1, PT, |R13|, 4.2275390625, PT ;  /* 0x408748000d00780b */ /* 0x000fe20003f2e200 */
[C---:B------:R-:W-:Y:S02]  /*03b0*/  DADD R8, -R4.reuse, +INF ;  /* 0x7ff0000004087429 */ /* 0x040fe40000000100 */
[----:B------:R-:W-:-:S08]  /*03c0*/  DSETP.GT.AND P0, PT, R4, RZ, PT ;  /* 0x000000ff0400722a */ /* 0x000fd00003f04000 */
[----:B------:R-:W-:Y:S02]  /*03d0*/  FSEL R8, R8, RZ, !P0 ;  /* 0x000000ff08087208 */ /* 0x000fe40004000000 */
[----:B------:R-:W-:Y:S02]  /*03e0*/  @!P1 LEA.HI R0, R6, R6, RZ, 0x1 ;  /* 0x0000000606009211 */ /* 0x000fe400078f08ff */
[----:B------:R-:W-:Y:S02]  /*03f0*/  FSEL R9, R9, RZ, !P0 ;  /* 0x000000ff09097208 */ /* 0x000fe40004000000 */
[----:B------:R-:W-:-:S05]  /*0400*/  @!P1 SHF.R.S32.HI R5, RZ, 0x1, R0 ;  /* 0x00000001ff059819 */ /* 0x000fca0000011400 */
[----:B------:R-:W-:Y:S02]  /*0410*/  @!P1 IMAD.IADD R4, R6, 0x1, -R5 ;  /* 0x0000000106049824 */ /* 0x000fe400078e0a05 */
[----:B------:R-:W-:-:S03]  /*0420*/  @!P1 IMAD R11, R5, 0x100000, R11 ;  /* 0x00100000050b9824 */ /* 0x000fc600078e020b */
[----:B------:R-:W-:Y:S02]  /*0430*/  @!P1 LEA R5, R4, 0x3ff00000, 0x14 ;  /* 0x3ff0000004059811 */ /* 0x000fe400078ea0ff */
[----:B------:R-:W-:-:S06]  /*0440*/  @!P1 MOV R4, RZ ;  /* 0x000000ff00049202 */ /* 0x000fcc0000000f00 */
[----:B------:R-:W-:-:S11]  /*0450*/  @!P1 DMUL R8, R10, R4 ;  /* 0x000000040a089228 */ /* 0x000fd60000000000 */
.L_x_47:
[----:B------:R-:W-:Y:S05]  /*0460*/  BSYNC.RECONVERGENT B0 ;  /* 0x0000000000007941 */ /* 0x000fea0003800200 */
.L_x_46:
[----:B------:R-:W-:Y:S01]  /*0470*/  DADD R10, R8, 1 ;  /* 0x3ff00000080a7429 */ /* 0x000fe20000000000 */
[----:B------:R-:W-:Y:S05]  /*0480*/  BSSY.RECONVERGENT B0, `(.L_x_48) ;  /* 0x000000e000007945 */ /* 0x000fea0003800200 */
[----:B------:R-:W0:Y:S04]  /*0490*/  MUFU.RCP64H R5, R11 ;  /* 0x0000000b00057308 */ /* 0x000e280000001800 */
[----:B------:R-:W-:-:S05]  /*04a0*/  VIADD R4, R11, 0x300402 ;  /* 0x003004020b047836 */ /* 0x000fca0000000000 */
[----:B------:R-:W-:Y:S01]  /*04b0*/  FSETP.GEU.AND P0, PT, |R4|, 5.8789094863358348022e-39, PT ;  /* 0x004004020400780b */ /* 0x000fe20003f0e200 */
[----:B0-----:R-:W-:-:S08]  /*04c0*/  DFMA R6, -R10, R4, 1 ;  /* 0x3ff000000a06742b */ /* 0x001fd00000000104 */
[----:B------:R-:W-:-:S08]  /*04d0*/  DFMA R6, R6, R6, R6 ;  /* 0x000000060606722b */ /* 0x000fd00000000006 */
[----:B------:R-:W-:-:S08]  /*04e0*/  DFMA R6, R4, R6, R4 ;  /* 0x000000060406722b */ /* 0x000fd00000000004 */
[----:B------:R-:W-:-:S08]  /*04f0*/  DFMA R8, -R10, R6, 1 ;  /* 0x3ff000000a08742b */ /* 0x000fd00000000106 */
[----:B------:R-:W-:Y:S01]  /*0500*/  DFMA R6, R6, R8, R6 ;  /* 0x000000080606722b */ /* 0x000fe20000000006 */
[----:B------:R-:W-:Y:S10]  /*0510*/  @P0 BRA `(.L_x_49) ;  /* 0x0000000000100947 */ /* 0x000ff40003800000 */
[----:B------:R-:W-:-:S05]  /*0520*/  LOP3.LUT R0, R11, 0x7fffffff, RZ, 0xc0, !PT ;  /* 0x7fffffff0b007812 */ /* 0x000fca00078ec0ff */
[----:B------:R-:W-:Y:S01]  /*0530*/  VIADD R8, R0, 0xfff00000 ;  /* 0xfff0000000087836 */ /* 0x000fe20000000000 */
[----:B------:R-:W-:-:S07]  /*0540*/  MOV R0, 0x560 ;  /* 0x0000056000007802 */ /* 0x000fce0000000f00 */
[----:B------:R-:W-:Y:S05]  /*0550*/  CALL.REL.NOINC `($__internal_3_$__cuda_sm20_dblrcp_rn_slowpath_v3) ;  /* 0x00000000000c7944 */ /* 0x000fea0003c00000 */
.L_x_49:
[----:B------:R-:W-:Y:S05]  /*0560*/  BSYNC.RECONVERGENT B0 ;  /* 0x0000000000007941 */ /* 0x000fea0003800200 */
.L_x_48:
[----:B------:R-:W-:Y:S01]  /*0570*/  STG.E.64 desc[UR4][R2.64], R6 ;  /* 0x0000000602007986 */ /* 0x000fe2000c101b04 */
[----:B------:R-:W-:Y:S05]  /*0580*/  EXIT ;  /* 0x000000000000794d */ /* 0x000fea0003800000 */
        .weak           $__internal_3_$__cuda_sm20_dblrcp_rn_slowpath_v3
        .type           $__internal_3_$__cuda_sm20_dblrcp_rn_slowpath_v3,@function
        .size           $__internal_3_$__cuda_sm20_dblrcp_rn_slowpath_v3,(.L_x_90 - $__internal_3_$__cuda_sm20_dblrcp_rn_slowpath_v3)
$__internal_3_$__cuda_sm20_dblrcp_rn_slowpath_v3:
[----:B------:R-:W-:Y:S01]  /*0590*/  IMAD.MOV.U32 R4, RZ, RZ, R10 ;  /* 0x000000ffff047224 */ /* 0x000fe200078e000a */
[----:B------:R-:W-:Y:S01]  /*05a0*/  MOV R5, R11 ;  /* 0x0000000b00057202 */ /* 0x000fe20000000f00 */
[----:B------:R-:W-:Y:S05]  /*05b0*/  BSSY.RECONVERGENT B1, `(.L_x_50) ;  /* 0x0000024000017945 */ /* 0x000fea0003800200 */
[----:B------:R-:W-:-:S14]  /*05c0*/  DSETP.GTU.AND P0, PT, |R4|, +INF , PT ;  /* 0x7ff000000400742a */ /* 0x000fdc0003f0c200 */
[----:B------:R-:W-:Y:S05]  /*05d0*/  @P0 BRA `(.L_x_51) ;  /* 0x00000000007c0947 */ /* 0x000fea0003800000 */
[----:B------:R-:W-:-:S05]  /*05e0*/  LOP3.LUT R10, R11, 0x7fffffff, RZ, 0xc0, !PT ;  /* 0x7fffffff0b0a7812 */ /* 0x000fca00078ec0ff */
[----:B------:R-:W-:-:S05]  /*05f0*/  VIADD R6, R10, 0xffffffff ;  /* 0xffffffff0a067836 */ /* 0x000fca0000000000 */
[----:B------:R-:W-:-:S13]  /*0600*/  ISETP.GE.U32.AND P0, PT, R6, 0x7fefffff, PT ;  /* 0x7fefffff0600780c */ /* 0x000fda0003f06070 */
[----:B------:R-:W-:Y:S01]  /*0610*/  @P0 LOP3.LUT R7, R5, 0x7ff00000, RZ, 0x3c, !PT ;  /* 0x7ff0000005070812 */ /* 0x000fe200078e3cff */
[----:B------:R-:W-:Y:S01]  /*0620*/  @P0 IMAD.MOV.U32 R6, RZ, RZ, RZ ;  /* 0x000000ffff060224 */ /* 0x000fe200078e00ff */
[----:B------:R-:W-:Y:S06]  /*0630*/  @P0 BRA `(.L_x_52) ;  /* 0x00000000006c0947 */ /* 0x000fec0003800000 */
[----:B------:R-:W-:-:S13]  /*0640*/  ISETP.GE.U32.AND P0, PT, R10, 0x1000001, PT ;  /* 0x010000010a00780c */ /* 0x000fda0003f06070 */
[----:B------:R-:W-:Y:S05]  /*0650*/  @!P0 BRA `(.L_x_53) ;  /* 0x0000000000348947 */ /* 0x000fea0003800000 */
[----:B------:R-:W-:Y:S01]  /*0660*/  VIADD R7, R5, 0xc0200000 ;  /* 0xc020000005077836 */ /* 0x000fe20000000000 */
[----:B------:R-:W-:-:S03]  /*0670*/  MOV R6, R4 ;  /* 0x0000000400067202 */ /* 0x000fc60000000f00 */
[----:B------:R-:W0:Y:S03]  /*0680*/  MUFU.RCP64H R9, R7 ;  /* 0x0000000700097308 */ /* 0x000e260000001800 */
[----:B0-----:R-:W-:-:S08]  /*0690*/  DFMA R10, -R6, R8, 1 ;  /* 0x3ff00000060a742b */ /* 0x001fd00000000108 */
[----:B------:R-:W-:-:S08]  /*06a0*/  DFMA R10, R10, R10, R10 ;  /* 0x0000000a0a0a722b */ /* 0x000fd0000000000a */
[----:B------:R-:W-:-:S08]  /*06b0*/  DFMA R10, R8, R10, R8 ;  /* 0x0000000a080a722b */ /* 0x000fd00000000008 */
[----:B------:R-:W-:-:S08]  /*06c0*/  DFMA R8, -R6, R10, 1 ;  /* 0x3ff000000608742b */ /* 0x000fd0000000010a */
[----:B------:R-:W-:-:S08]  /*06d0*/  DFMA R8, R10, R8, R10 ;  /* 0x000000080a08722b */ /* 0x000fd0000000000a */
[----:B------:R-:W-:-:S08]  /*06e0*/  DMUL R8, R8, 2.2250738585072013831e-308 ;  /* 0x0010000008087828 */ /* 0x000fd00000000000 */
[----:B------:R-:W-:-:S08]  /*06f0*/  DFMA R4, -R4, R8, 1 ;  /* 0x3ff000000404742b */ /* 0x000fd00000000108 */
[----:B------:R-:W-:-:S08]  /*0700*/  DFMA R4, R4, R4, R4 ;  /* 0x000000040404722b */ /* 0x000fd00000000004 */
[----:B------:R-:W-:Y:S01]  /*0710*/  DFMA R6, R8, R4, R8 ;  /* 0x000000040806722b */ /* 0x000fe20000000008 */
[----:B------:R-:W-:Y:S10]  /*0720*/  BRA `(.L_x_52) ;  /* 0x0000000000307947 */ /* 0x000ff40003800000 */
.L_x_53:
[----:B------:R-:W-:Y:S01]  /*0730*/  DMUL R4, R4, 8.11296384146066816958e+31 ;  /* 0x4690000004047828 */ /* 0x000fe20000000000 */
[----:B------:R-:W-:-:S05]  /*0740*/  IMAD.MOV.U32 R6, RZ, RZ, R8 ;  /* 0x000000ffff067224 */ /* 0x000fca00078e0008 */
[----:B------:R-:W0:Y:S02]  /*0750*/  MUFU.RCP64H R7, R5 ;  /* 0x0000000500077308 */ /* 0x000e240000001800 */
[----:B0-----:R-:W-:-:S08]  /*0760*/  DFMA R8, -R4, R6, 1 ;  /* 0x3ff000000408742b */ /* 0x001fd00000000106 */
[----:B------:R-:W-:-:S08]  /*0770*/  DFMA R8, R8, R8, R8 ;  /* 0x000000080808722b */ /* 0x000fd00000000008 */
[----:B------:R-:W-:-:S08]  /*0780*/  DFMA R8, R6, R8, R6 ;  /* 0x000000080608722b */ /* 0x000fd00000000006 */
[----:B------:R-:W-:-:S08]  /*0790*/  DFMA R6, -R4, R8, 1 ;  /* 0x3ff000000406742b */ /* 0x000fd00000000108 */
[----:B------:R-:W-:-:S08]  /*07a0*/  DFMA R6, R8, R6, R8 ;  /* 0x000000060806722b */ /* 0x000fd00000000008 */
[----:B------:R-:W-:Y:S01]  /*07b0*/  DMUL R6, R6, 8.11296384146066816958e+31 ;  /* 0x4690000006067828 */ /* 0x000fe20000000000 */
[----:B------:R-:W-:Y:S10]  /*07c0*/  BRA `(.L_x_52) ;  /* 0x0000000000087947 */ /* 0x000ff40003800000 */
.L_x_51:
[----:B------:R-:W-:Y:S01]  /*07d0*/  LOP3.LUT R7, R5, 0x80000, RZ, 0xfc, !PT ;  /* 0x0008000005077812 */ /* 0x000fe200078efcff */
[----:B------:R-:W-:-:S07]  /*07e0*/  IMAD.MOV.U32 R6, RZ, RZ, R4 ;  /* 0x000000ffff067224 */ /* 0x000fce00078e0004 */
.L_x_52:
[----:B------:R-:W-:Y:S05]  /*07f0*/  BSYNC.RECONVERGENT B1 ;  /* 0x0000000000017941 */ /* 0x000fea0003800200 */
.L_x_50:
[----:B------:R-:W-:Y:S01]  /*0800*/  MOV R4, R0 ;  /* 0x0000000000047202 */ /* 0x000fe20000000f00 */
[----:B------:R-:W-:-:S04]  /*0810*/  IMAD.MOV.U32 R5, RZ, RZ, 0x0 ;  /* 0x00000000ff057424 */ /* 0x000fc800078e00ff */
[----:B------:R-:W-:Y:S05]  /*0820*/  RET.REL.NODEC R4 `(_Z14sigmoid_doublePd) ;  /* 0xfffffff404f47950 */ /* 0x000fea0003c3ffff */
.L_x_54:
        /* <DEDUP_REMOVED lines=13> */
.L_x_90:


//--------------------- .text._Z8ReLU_intPa       --------------------------
	.section	.text._Z8ReLU_intPa,"ax",@progbits
	.align	128
        .global         _Z8ReLU_intPa
        .type           _Z8ReLU_intPa,@function
        .size           _Z8ReLU_intPa,(.L_x_111 - _Z8ReLU_intPa)
        .other          _Z8ReLU_intPa,@"STO_CUDA_ENTRY STV_DEFAULT"
_Z8ReLU_intPa:
.text._Z8ReLU_intPa:
        /* <DEDUP_REMOVED lines=12> */
[----:B--2---:R-:W-:-:S05]  /*00c0*/  VIMNMX.S16x2 R0, PT, PT, R0, RZ, !PT ;  /* 0x000000ff00007248 */ /* 0x004fca0007fe0300 */
[----:B------:R-:W-:Y:S01]  /*00d0*/  STG.E.U8 desc[UR4][R2.64], R0 ;  /* 0x0000000002007986 */ /* 0x000fe2000c101104 */
[----:B------:R-:W-:Y:S05]  /*00e0*/  EXIT ;  /* 0x000000000000794d */ /* 0x000fea0003800000 */
.L_x_55:
        /* <DEDUP_REMOVED lines=9> */
.L_x_111:


//--------------------- .text._Z9ReLU_halfP6__half --------------------------
	.section	.text._Z9ReLU_halfP6__half,"ax",@progbits
	.align	128
        .global         _Z9ReLU_halfP6__half
        .type           _Z9ReLU_halfP6__half,@function
        .size           _Z9ReLU_halfP6__half,(.L_x_112 - _Z9ReLU_halfP6__half)
        .other          _Z9ReLU_halfP6__half,@"STO_CUDA_ENTRY STV_DEFAULT"
_Z9ReLU_halfP6__half:
.text._Z9ReLU_halfP6__half:
        /* <DEDUP_REMOVED lines=11> */
[----:B--2---:R-:W-:-:S05]  /*00b0*/  HSETP2.GE.AND P0, PT, R0.H0_H0, RZ.H0_H0, PT ;  /* 0x200000ff00007234 */ /* 0x004fca0003f06800 */
[----:B------:R-:W-:-:S05]  /*00c0*/  SEL R5, R0, RZ, P0 ;  /* 0x000000ff00057207 */ /* 0x000fca0000000000 */
[----:B------:R-:W-:Y:S01]  /*00d0*/  STG.E.U16 desc[UR4][R2.64], R5 ;  /* 0x0000000502007986 */ /* 0x000fe2000c101504 */
[----:B------:R-:W-:Y:S05]  /*00e0*/  EXIT ;  /* 0x000000000000794d */ /* 0x000fea0003800000 */
.L_x_56:
        /* <DEDUP_REMOVED lines=9> */
.L_x_112:


//--------------------- .text._Z10ReLU_floatPf    --------------------------
	.section	.text._Z10ReLU_floatPf,"ax",@progbits
	.align	128
        .global         _Z10ReLU_floatPf
        .type           _Z10ReLU_floatPf,@function
        .size           _Z10ReLU_floatPf,(.L_x_113 - _Z10ReLU_floatPf)
        .other          _Z10ReLU_floatPf,@"STO_CUDA_ENTRY STV_DEFAULT"
_Z10ReLU_floatPf:
.text._Z10ReLU_floatPf:
        /* <DEDUP_REMOVED lines=11> */
[----:B--2---:R-:W-:-:S04]  /*00b0*/  FSETP.GE.AND P0, PT, R0, RZ, PT ;  /* 0x000000ff0000720b */ /* 0x004fc80003f06000 */
[----:B------:R-:W-:-:S05]  /*00c0*/  FSEL R5, R0, RZ, P0 ;  /* 0x000000ff00057208 */ /* 0x000fca0000000000 */
[----:B------:R-:W-:Y:S01]  /*00d0*/  STG.E desc[UR4][R2.64], R5 ;  /* 0x0000000502007986 */ /* 0x000fe2000c101904 */
[----:B------:R-:W-:Y:S05]  /*00e0*/  EXIT ;  /* 0x000000000000794d */ /* 0x000fea0003800000 */
.L_x_57:
        /* <DEDUP_REMOVED lines=9> */
.L_x_113:


//--------------------- .text._Z11ReLU_doublePd   --------------------------
	.section	.text._Z11ReLU_doublePd,"ax",@progbits
	.align	128
        .global         _Z11ReLU_doublePd
        .type           _Z11ReLU_doublePd,@function
        .size           _Z11ReLU_doublePd,(.L_x_114 - _Z11ReLU_doublePd)
        .other          _Z11ReLU_doublePd,@"STO_CUDA_ENTRY STV_DEFAULT"
_Z11ReLU_doublePd:
.text._Z11ReLU_doublePd:
        /* <DEDUP_REMOVED lines=10> */
[----:B-1----:R-:W2:Y:S02]  /*00a0*/  LDG.E.64 R4, desc[UR4][R2.64] ;  /* 0x0000000402047981 */ /* 0x002ea4000c1e1b00 */
[----:B--2---:R-:W-:-:S06]  /*00b0*/  DSETP.GE.AND P0, PT, R4, RZ, PT ;  /* 0x000000ff0400722a */ /* 0x004fcc0003f06000 */
[----:B------:R-:W-:Y:S02]  /*00c0*/  FSEL R4, R4, RZ, P0 ;  /* 0x000000ff04047208 */ /* 0x000fe40000000000 */
[----:B------:R-:W-:-:S05]  /*00d0*/  FSEL R5, R5, RZ, P0 ;  /* 0x000000ff05057208 */ /* 0x000fca0000000000 */
[----:B------:R-:W-:Y:S01]  /*00e0*/  STG.E.64 desc[UR4][R2.64], R4 ;  /* 0x0000000402007986 */ /* 0x000fe2000c101b04 */
[----:B------:R-:W-:Y:S05]  /*00f0*/  EXIT ;  /* 0x000000000000794d */ /* 0x000fea0003800000 */
.L_x_58:
        /* <DEDUP_REMOVED lines=16> */
.L_x_114:


//--------------------- .text._Z9init_int8Pvm     --------------------------
	.section	.text._Z9init_int8Pvm,"ax",@progbits
	.align	128
        .global         _Z9init_int8Pvm
        .type           _Z9init_int8Pvm,@function
        .size           _Z9init_int8Pvm,(.L_x_115 - _Z9init_int8Pvm)
        .other          _Z9init_int8Pvm,@"STO_CUDA_ENTRY STV_DEFAULT"
_Z9init_int8Pvm:
.text._Z9init_int8Pvm:
[----:B------:R-:W0:Y:S01]  /*0000*/  LDC R1, c[0x0][0x37c] ;  /* 0x0000df00ff017b82 */ /* 0x000e220000000800 */
[----:B------:R-:W1:Y:S07]  /*0010*/  S2R R3, SR_TID.X ;  /* 0x0000000000037919 */ /* 0x000e6e0000002100 */
[----:B------:R-:W1:Y:S01]  /*0020*/  S2UR UR4, SR_CTAID.X ;  /* 0x00000000000479c3 */ /* 0x000e620000002500 */
[----:B0-----:R-:W-:-:S07]  /*0030*/  VIADD R1, R1, 0xffffffd0 ;  /* 0xffffffd001017836 */ /* 0x001fce0000000000 */
[----:B------:R-:W1:Y:S02]  /*0040*/  LDC R10, c[0x0][0x360] ;  /* 0x0000d800ff0a7b82 */ /* 0x000e640000000800 */
[----:B-1----:R-:W-:-:S05]  /*0050*/  IMAD R10, R10, UR4, R3 ;  /* 0x000000040a0a7c24 */ /* 0x002fca000f8e0203 */
[----:B------:R-:W-:-:S13]  /*0060*/  ISETP.GT.AND P0, PT, R10, 0x3ffffff, PT ;  /* 0x03ffffff0a00780c */ /* 0x000fda0003f04270 */
[----:B------:R-:W-:Y:S05]  /*0070*/  @P0 EXIT ;  /* 0x000000000000094d */ /* 0x000fea0003800000 */
[----:B------:R-:W0:Y:S01]  /*0080*/  LDC.64 R2, c[0x0][0x388] ;  /* 0x0000e200ff027b82 */ /* 0x000e220000000a00 */
[----:B------:R-:W-:Y:S01]  /*0090*/  ISETP.NE.AND P0, PT, R10, RZ, PT ;  /* 0x000000ff0a00720c */ /* 0x000fe20003f05270 */
[----:B------:R-:W1:Y:S01]  /*00a0*/  LDCU.64 UR6, c[0x0][0x358] ;  /* 0x00006b00ff0677ac */ /* 0x000e620008000a00 */
[----:B------:R-:W-:Y:S01]  /*00b0*/  BSSY.RECONVERGENT B0, `(.L_x_59) ;  /* 0x000025b000007945 */ /* 0x000fe20003800200 */
[----:B0-----:R-:W-:Y:S02]  /*00c0*/  LOP3.LUT R0, R2, 0xaad26b49, RZ, 0x3c, !PT ;  /* 0xaad26b4902007812 */ /* 0x001fe400078e3cff */
[----:B------:R-:W-:-:S03]  /*00d0*/  LOP3.LUT R2, R3, 0xf7dcefdd, RZ, 0x3c, !PT ;  /* 0xf7dcefdd03027812 */ /* 0x000fc600078e3cff */
[----:B------:R-:W-:Y:S02]  /*00e0*/  IMAD R0, R0, 0x4182bed5, RZ ;  /* 0x4182bed500007824 */ /* 0x000fe400078e02ff */
[----:B------:R-:W-:Y:S02]  /*00f0*/  IMAD R9, R2, -0x658354e5, RZ ;  /* 0x9a7cab1b02097824 */ /* 0x000fe400078e02ff */
[C---:B------:R-:W-:Y:S01]  /*0100*/  VIADD R5, R0.reuse, 0x583f19 ;  /* 0x00583f1900057836 */ /* 0x040fe20000000000 */
[C---:B------:R-:W-:Y:S01]  /*0110*/  LOP3.LUT R6, R0.reuse, 0x159a55e5, RZ, 0x3c, !PT ;  /* 0x159a55e500067812 */ /* 0x040fe200078e3cff */
[C---:B------:R-:W-:Y:S01]  /*0120*/  VIADD R3, R0.reuse, 0x75bcd15 ;  /* 0x075bcd1500037836 */ /* 0x040fe20000000000 */
[----:B------:R-:W-:Y:S01]  /*0130*/  IADD3 R2, PT, PT, R0, 0x64f0c9, R9 ;  /* 0x0064f0c900027810 */ /* 0x000fe20007ffe009 */
[C---:B------:R-:W-:Y:S01]  /*0140*/  VIADD R7, R9.reuse, 0x1f123bb5 ;  /* 0x1f123bb509077836 */ /* 0x040fe20000000000 */
[----:B------:R-:W-:Y:S02]  /*0150*/  LOP3.LUT R4, R9, 0x5491333, RZ, 0x3c, !PT ;  /* 0x0549133309047812 */ /* 0x000fe400078e3cff */
[----:B------:R-:W-:Y:S01]  /*0160*/  SHF.R.S32.HI R0, RZ, 0x1f, R10 ;  /* 0x0000001fff007819 */ /* 0x000fe2000001140a */
[----:B------:R0:W-:Y:S04]  /*0170*/  STL.64 [R1], R2 ;  /* 0x0000000201007387 */ /* 0x0001e80000100a00 */
[----:B------:R0:W-:Y:S04]  /*0180*/  STL.64 [R1+0x8], R6 ;  /* 0x0000080601007387 */ /* 0x0001e80000100a00 */
[----:B------:R0:W-:Y:S01]  /*0190*/  STL.64 [R1+0x10], R4 ;  /* 0x0000100401007387 */ /* 0x0001e20000100a00 */
[----:B-1----:R-:W-:Y:S05]  /*01a0*/  @!P0 BRA `(.L_x_60) ;  /* 0x00000024002c8947 */ /* 0x002fea0003800000 */
[----:B------:R-:W-:Y:S02]  /*01b0*/  IMAD.MOV.U32 R13, RZ, RZ, RZ ;  /* 0x000000ffff0d7224 */ /* 0x000fe400078e00ff */
[----:B------:R-:W-:Y:S02]  /*01c0*/  IMAD.MOV.U32 R12, RZ, RZ, R10 ;  /* 0x000000ffff0c7224 */ /* 0x000fe400078e000a */
[----:B------:R-:W-:-:S07]  /*01d0*/  IMAD.MOV.U32 R11, RZ, RZ, R0 ;  /* 0x000000ffff0b7224 */ /* 0x000fce00078e0000 */
.L_x_69:
[----:B0-----:R-:W-:Y:S01]  /*01e0*/  LOP3.LUT R2, R12, 0x3, RZ, 0xc0, !PT ;  /* 0x000000030c027812 */ /* 0x001fe200078ec0ff */
[----:B------:R-:W-:Y:S03]  /*01f0*/  BSSY.RECONVERGENT B1, `(.L_x_61) ;  /* 0x0000240000017945 */ /* 0x000fe60003800200 */
[----:B------:R-:W-:-:S04]  /*0200*/  ISETP.NE.U32.AND P0, PT, R2, RZ, PT ;  /* 0x000000ff0200720c */ /* 0x000fc80003f05070 */
[----:B------:R-:W-:-:S13]  /*0210*/  ISETP.NE.AND.EX P0, PT, RZ, RZ, PT, P0 ;  /* 0x000000ffff00720c */ /* 0x000fda0003f05300 */
[----:B------:R-:W-:Y:S05]  /*0220*/  @!P0 BRA `(.L_x_62) ;  /* 0x0000002000f08947 */ /* 0x000fea0003800000 */
[----:B------:R-:W0:Y:S01]  /*0230*/  LDC.64 R8, c[0x4][RZ] ;  /* 0x01000000ff087b82 */ /* 0x000e220000000a00 */
[----:B------:R-:W-:Y:S02]  /*0240*/  CS2R R2, SRZ ;  /* 0x0000000000027805 */ /* 0x000fe4000001ff00 */
[----:B------:R-:W-:Y:S02]  /*0250*/  CS2R R4, SRZ ;  /* 0x0000000000047805 */ /* 0x000fe4000001ff00 */
[----:B------:R-:W-:Y:S01]  /*0260*/  CS2R R6, SRZ ;  /* 0x0000000000067805 */ /* 0x000fe2000001ff00 */
[----:B0-----:R-:W-:-:S07]  /*0270*/  IMAD.WIDE.U32 R8, R13, 0xc80, R8 ;  /* 0x00000c800d087825 */ /* 0x001fce00078e0008 */
.L_x_64:
[----:B------:R-:W-:-:S06]  /*0280*/  IMAD R16, R2, 0x4, R1 ;  /* 0x0000000402107824 */ /* 0x000fcc00078e0201 */
[----:B------:R-:W5:Y:S01]  /*0290*/  LDL R16, [R16+0x4] ;  /* 0x0000040010107983 */ /* 0x000f620000100800 */
[----:B------:R-:W-:-:S05]  /*02a0*/  UMOV UR4, URZ ;  /* 0x000000ff00047c82 */ /* 0x000fca0008000000 */
.L_x_63:
[----:B-----5:R-:W-:Y:S01]  /*02b0*/  SHF.R.U32.HI R21, RZ, UR4, R16 ;  /* 0x00000004ff157c19 */ /* 0x020fe20008011610 */
[----:B------:R-:W-:-:S03]  /*02c0*/  IMAD.SHL.U32 R14, R2, 0x20, RZ ;  /* 0x00000020020e7824 */ /* 0x000fc600078e00ff */
[----:B------:R-:W-:Y:S01]  /*02d0*/  LOP3.LUT R15, R21, 0x1, RZ, 0xc0, !PT ;  /* 0x00000001150f7812 */ /* 0x000fe200078ec0ff */
[----:B------:R-:W-:-:S03]  /*02e0*/  VIADD R14, R14, UR4 ;  /* 0x000000040e0e7c36 */ /* 0x000fc60008000000 */
[----:B------:R-:W-:Y:S01]  /*02f0*/  ISETP.NE.U32.AND P0, PT, R15, 0x1, PT ;  /* 0x000000010f00780c */ /* 0x000fe20003f05070 */
[----:B------:R-:W-:-:S03]  /*0300*/  IMAD R15, R14, 0x5, RZ ;  /* 0x000000050e0f7824 */ /* 0x000fc600078e02ff */
[----:B------:R-:W-:Y:S01]  /*0310*/  R2P PR, R21, 0x7e ;  /* 0x0000007e15007804 */ /* 0x000fe20000000000 */
[----:B------:R-:W-:-:S08]  /*0320*/  IMAD.WIDE.U32 R14, R15, 0x4, R8 ;  /* 0x000000040f0e7825 */ /* 0x000fd000078e0008 */
[----:B------:R-:W2:Y:S04]  /*0330*/  @!P0 LDG.E R20, desc[UR6][R14.64+0x10] ;  /* 0x000010060e148981 */ /* 0x000ea8000c1e1900 */
[----:B------:R-:W3:Y:S04]  /*0340*/  @P1 LDG.E R22, desc[UR6][R14.64+0x24] ;  /* 0x000024060e161981 */ /* 0x000ee8000c1e1900 */
[----:B------:R-:W4:Y:S04]  /*0350*/  @P2 LDG.E R24, desc[UR6][R14.64+0x38] ;  /* 0x000038060e182981 */ /* 0x000f28000c1e1900 */
[----:B------:R-:W4:Y:S04]  /*0360*/  @P3 LDG.E R26, desc[UR6][R14.64+0x4c] ;  /* 0x00004c060e1a3981 */ /* 0x000f28000c1e1900 */
[----:B------:R-:W4:Y:S04]  /*0370*/  @P4 LDG.E R28, desc[UR6][R14.64+0x60] ;  /* 0x000060060e1c4981 */ /* 0x000f28000c1e1900 */
[----:B------:R-:W4:Y:S04]  /*0380*/  @!P0 LDG.E R18, desc[UR6][R14.64] ;  /* 0x000000060e128981 */ /* 0x000f28000c1e1900 */
[----:B------:R-:W4:Y:S04]  /*0390*/  @!P0 LDG.E R17, desc[UR6][R14.64+0x4] ;  /* 0x000004060e118981 */ /* 0x000f28000c1e1900 */
[----:B------:R-:W4:Y:S04]  /*03a0*/  @P5 LDG.E R19, desc[UR6][R14.64+0x74] ;  /* 0x000074060e135981 */ /* 0x000f28000c1e1900 */
[----:B------:R-:W4:Y:S04]  /*03b0*/  @P1 LDG.E R23, desc[UR6][R14.64+0x20] ;  /* 0x000020060e171981 */ /* 0x000f28000c1e1900 */
[----:B------:R-:W4:Y:S01]  /*03c0*/  @P3 LDG.E R25, desc[UR6][R14.64+0x48] ;  /* 0x000048060e193981 */ /* 0x000f22000c1e1900 */
[----:B--2---:R-:W-:-:S03]  /*03d0*/  @!P0 LOP3.LUT R5, R5, R20, RZ, 0x3c, !PT ;  /* 0x0000001405058212 */ /* 0x004fc600078e3cff */
[----:B------:R-:W2:Y:S01]  /*03e0*/  @P1 LDG.E R20, desc[UR6][R14.64+0x14] ;  /* 0x000014060e141981 */ /* 0x000ea2000c1e1900 */
[----:B---3--:R-:W-:-:S03]  /*03f0*/  @P1 LOP3.LUT R5, R5, R22, RZ, 0x3c, !PT ;  /* 0x0000001605051212 */ /* 0x008fc600078e3cff */
[----:B------:R-:W3:Y:S01]  /*0400*/  @P1 LDG.E R22, desc[UR6][R14.64+0x1c] ;  /* 0x00001c060e161981 */ /* 0x000ee2000c1e1900 */
[----:B----4-:R-:W-:-:S03]  /*0410*/  @P2 LOP3.LUT R5, R5, R24, RZ, 0x3c, !PT ;  /* 0x0000001805052212 */ /* 0x010fc600078e3cff */
[----:B------:R-:W4:Y:S01]  /*0420*/  @P2 LDG.E R24, desc[UR6][R14.64+0x28] ;  /* 0x000028060e182981 */ /* 0x000f22000c1e1900 */
[----:B------:R-:W-:-:S03]  /*0430*/  @P3 LOP3.LUT R5, R5, R26, RZ, 0x3c, !PT ;  /* 0x0000001a05053212 */ /* 0x000fc600078e3cff */
[----:B------:R-:W3:Y:S01]  /*0440*/  @P6 LDG.E R26, desc[UR6][R14.64+0x88] ;  /* 0x000088060e1a6981 */ /* 0x000ee2000c1e1900 */
[----:B------:R-:W-:Y:S02]  /*0450*/  @P4 LOP3.LUT R5, R5, R28, RZ, 0x3c, !PT ;  /* 0x0000001c05054212 */ /* 0x000fe400078e3cff */
[----:B------:R-:W-:Y:S02]  /*0460*/  @!P0 LOP3.LUT R3, R3, R18, RZ, 0x3c, !PT ;  /* 0x0000001203038212 */ /* 0x000fe400078e3cff */
[----:B------:R-:W3:Y:S01]  /*0470*/  @!P0 LDG.E R18, desc[UR6][R14.64+0x8] ;  /* 0x000008060e128981 */ /* 0x000ee2000c1e1900 */
[----:B------:R-:W-:-:S03]  /*0480*/  @!P0 LOP3.LUT R6, R6, R17, RZ, 0x3c, !PT ;  /* 0x0000001106068212 */ /* 0x000fc600078e3cff */
[----:B------:R-:W3:Y:S01]  /*0490*/  @!P0 LDG.E R17, desc[UR6][R14.64+0xc] ;  /* 0x00000c060e118981 */ /* 0x000ee2000c1e1900 */
[----:B------:R-:W-:-:S03]  /*04a0*/  @P5 LOP3.LUT R5, R5, R19, RZ, 0x3c, !PT ;  /* 0x0000001305055212 */ /* 0x000fc600078e3cff */
[----:B------:R-:W3:Y:S01]  /*04b0*/  @P1 LDG.E R19, desc[UR6][R14.64+0x18] ;  /* 0x000018060e131981 */ /* 0x000ee2000c1e1900 */
[----:B--2---:R-:W-:-:S03]  /*04c0*/  @P1 LOP3.LUT R3, R3, R20, RZ, 0x3c, !PT ;  /* 0x0000001403031212 */ /* 0x004fc600078e3cff */
[----:B------:R-:W2:Y:S01]  /*04d0*/  @P3 LDG.E R20, desc[UR6][R14.64+0x3c] ;  /* 0x00003c060e143981 */ /* 0x000ea2000c1e1900 */
[----:B----4-:R-:W-:-:S03]  /*04e0*/  @P2 LOP3.LUT R3, R3, R24, RZ, 0x3c, !PT ;  /* 0x0000001803032212 */ /* 0x010fc600078e3cff */
[----:B------:R-:W4:Y:S01]  /*04f0*/  @P4 LDG.E R24, desc[UR6][R14.64+0x50] ;  /* 0x000050060e184981 */ /* 0x000f22000c1e1900 */
[----:B---3--:R-:W-:-:S03]  /*0500*/  @!P0 LOP3.LUT R7, R7, R18, RZ, 0x3c, !PT ;  /* 0x0000001207078212 */ /* 0x008fc600078e3cff */
[----:B------:R-:W3:Y:S01]  /*0510*/  @P2 LDG.E R18, desc[UR6][R14.64+0x30] ;  /* 0x000030060e122981 */ /* 0x000ee2000c1e1900 */
[----:B------:R-:W-:-:S03]  /*0520*/  @!P0 LOP3.LUT R4, R4, R17, RZ, 0x3c, !PT ;  /* 0x0000001104048212 */ /* 0x000fc600078e3cff */
[----:B------:R-:W3:Y:S01]  /*0530*/  @P2 LDG.E R17, desc[UR6][R14.64+0x2c] ;  /* 0x00002c060e112981 */ /* 0x000ee2000c1e1900 */
[----:B------:R-:W-:-:S03]  /*0540*/  @P1 LOP3.LUT R6, R6, R19, RZ, 0x3c, !PT ;  /* 0x0000001306061212 */ /* 0x000fc600078e3cff */
[----:B------:R-:W3:Y:S01]  /*0550*/  @P2 LDG.E R19, desc[UR6][R14.64+0x34] ;  /* 0x000034060e132981 */ /* 0x000ee2000c1e1900 */
[----:B------:R-:W-:Y:S02]  /*0560*/  @P1 LOP3.LUT R7, R7, R22, RZ, 0x3c, !PT ;  /* 0x0000001607071212 */ /* 0x000fe400078e3cff */
[----:B------:R-:W-:Y:S01]  /*0570*/  @P1 LOP3.LUT R4, R4, R23, RZ, 0x3c, !PT ;  /* 0x0000001704041212 */ /* 0x000fe200078e3cff */
[----:B------:R-:W3:Y:S04]  /*0580*/  @P3 LDG.E R22, desc[UR6][R14.64+0x44] ;  /* 0x000044060e163981 */ /* 0x000ee8000c1e1900 */
[----:B------:R-:W3:Y:S01]  /*0590*/  @P3 LDG.E R23, desc[UR6][R14.64+0x40] ;  /* 0x000040060e173981 */ /* 0x000ee2000c1e1900 */
[----:B--2---:R-:W-:-:S03]  /*05a0*/  @P3 LOP3.LUT R3, R3, R20, RZ, 0x3c, !PT ;  /* 0x0000001403033212 */ /* 0x004fc600078e3cff */
[----:B------:R-:W2:Y:S01]  /*05b0*/  @P5 LDG.E R20, desc[UR6][R14.64+0x64] ;  /* 0x000064060e145981 */ /* 0x000ea2000c1e1900 */
[----:B----4-:R-:W-:-:S03]  /*05c0*/  @P4 LOP3.LUT R3, R3, R24, RZ, 0x3c, !PT ;  /* 0x0000001803034212 */ /* 0x010fc600078e3cff */
[----:B------:R-:W4:Y:S01]  /*05d0*/  @P6 LDG.E R24, desc[UR6][R14.64+0x78] ;  /* 0x000078060e186981 */ /* 0x000f22000c1e1900 */
[----:B---3--:R-:W-:-:S03]  /*05e0*/  @P2 LOP3.LUT R7, R7, R18, RZ, 0x3c, !PT ;  /* 0x0000001207072212 */ /* 0x008fc600078e3cff */
[----:B------:R-:W3:Y:S01]  /*05f0*/  @P4 LDG.E R18, desc[UR6][R14.64+0x58] ;  /* 0x000058060e124981 */ /* 0x000ee2000c1e1900 */
[----:B------:R-:W-:-:S03]  /*0600*/  @P2 LOP3.LUT R6, R6, R17, RZ, 0x3c, !PT ;  /* 0x0000001106062212 */ /* 0x000fc600078e3cff */
[----:B------:R-:W3:Y:S01]  /*0610*/  @P4 LDG.E R17, desc[UR6][R14.64+0x54] ;  /* 0x000054060e114981 */ /* 0x000ee2000c1e1900 */
[----:B------:R-:W-:-:S03]  /*0620*/  @P2 LOP3.LUT R4, R4, R19, RZ, 0x3c, !PT ;  /* 0x0000001304042212 */ /* 0x000fc600078e3cff */
[----:B------:R-:W3:Y:S01]  /*0630*/  @P4 LDG.E R19, desc[UR6][R14.64+0x5c] ;  /* 0x00005c060e134981 */ /* 0x000ee2000c1e1900 */
[----:B------:R-:W-:Y:S02]  /*0640*/  @P3 LOP3.LUT R7, R7, R22, RZ, 0x3c, !PT ;  /* 0x0000001607073212 */ /* 0x000fe400078e3cff */
[----:B------:R-:W-:Y:S01]  /*0650*/  @P3 LOP3.LUT R4, R4, R25, RZ, 0x3c, !PT ;  /* 0x0000001904043212 */ /* 0x000fe200078e3cff */
[----:B------:R-:W3:Y:S01]  /*0660*/  @P5 LDG.E R22, desc[UR6][R14.64+0x6c] ;  /* 0x00006c060e165981 */ /* 0x000ee2000c1e1900 */
[----:B------:R-:W-:-:S03]  /*0670*/  @P3 LOP3.LUT R6, R6, R23, RZ, 0x3c, !PT ;  /* 0x0000001706063212 */ /* 0x000fc600078e3cff */
[----:B------:R-:W3:Y:S04]  /*0680*/  @P5 LDG.E R23, desc[UR6][R14.64+0x68] ;  /* 0x000068060e175981 */ /* 0x000ee8000c1e1900 */
[----:B------:R-:W3:Y:S01]  /*0690*/  @P5 LDG.E R25, desc[UR6][R14.64+0x70] ;  /* 0x000070060e195981 */ /* 0x000ee2000c1e1900 */
[----:B------:R-:W-:Y:S02]  /*06a0*/  LOP3.LUT P0, RZ, R21, 0x80, RZ, 0xc0, !PT ;  /* 0x0000008015ff7812 */ /* 0x000fe4000780c0ff */
[----:B--2---:R-:W-:-:S11]  /*06b0*/  @P5 LOP3.LUT R3, R3, R20, RZ, 0x3c, !PT ;  /* 0x0000001403035212 */ /* 0x004fd600078e3cff */
        /* <DEDUP_REMOVED lines=15> */
[----:B------:R-:W-:Y:S02]  /*07b0*/  @P6 LOP3.LUT R5, R5, R26, RZ, 0x3c, !PT ;  /* 0x0000001a05056212 */ /* 0x000fe400078e3cff */
[----:B--2---:R-:W-:Y:S02]  /*07c0*/  @P0 LOP3.LUT R3, R3, R20, RZ, 0x3c, !PT ;  /* 0x0000001403030212 */ /* 0x004fe400078e3cff */
[----:B----4-:R-:W-:Y:S02]  /*07d0*/  @P0 LOP3.LUT R5, R5, R24, RZ, 0x3c, !PT ;  /* 0x0000001805050212 */ /* 0x010fe400078e3cff */
[----:B---3--:R-:W-:Y:S02]  /*07e0*/  @P6 LOP3.LUT R7, R7, R18, RZ, 0x3c, !PT ;  /* 0x0000001207076212 */ /* 0x008fe400078e3cff */
[----:B------:R-:W-:Y:S02]  /*07f0*/  @P6 LOP3.LUT R6, R6, R17, RZ, 0x3c, !PT ;  /* 0x0000001106066212 */ /* 0x000fe400078e3cff */
[----:B------:R-:W-:-:S02]  /*0800*/  @P6 LOP3.LUT R4, R4, R19, RZ, 0x3c, !PT ;  /* 0x0000001304046212 */ /* 0x000fc400078e3cff */
[----:B------:R-:W-:Y:S02]  /*0810*/  @P0 LOP3.LUT R7, R7, R22, RZ, 0x3c, !PT ;  /* 0x0000001607070212 */ /* 0x000fe400078e3cff */
[----:B------:R-:W-:Y:S02]  /*0820*/  @P0 LOP3.LUT R6, R6, R23, RZ, 0x3c, !PT ;  /* 0x0000001706060212 */ /* 0x000fe400078e3cff */
[----:B------:R-:W-:Y:S02]  /*0830*/  @P0 LOP3.LUT R4, R4, R25, RZ, 0x3c, !PT ;  /* 0x0000001904040212 */ /* 0x000fe400078e3cff */
[----:B------:R-:W-:-:S13]  /*0840*/  R2P PR, R21.B1, 0x7f ;  /* 0x0000007f15007804 */ /* 0x000fda0000001000 */
[----:B------:R-:W2:Y:S04]  /*0850*/  @P0 LDG.E R18, desc[UR6][R14.64+0xa0] ;  /* 0x0000a0060e120981 */ /* 0x000ea8000c1e1900 */
[----:B------:R-:W3:Y:S04]  /*0860*/  @P0 LDG.E R17, desc[UR6][R14.64+0xa4] ;  /* 0x0000a4060e110981 */ /* 0x000ee8000c1e1900 */
[----:B------:R-:W4:Y:S04]  /*0870*/  @P0 LDG.E R20, desc[UR6][R14.64+0xa8] ;  /* 0x0000a8060e140981 */ /* 0x000f28000c1e1900 */
[----:B------:R-:W4:Y:S04]  /*0880*/  @P0 LDG.E R19, desc[UR6][R14.64+0xac] ;  /* 0x0000ac060e130981 */ /* 0x000f28000c1e1900 */
[----:B------:R-:W4:Y:S04]  /*0890*/  @P0 LDG.E R22, desc[UR6][R14.64+0xb0] ;  /* 0x0000b0060e160981 */ /* 0x000f28000c1e1900 */
[----:B------:R-:W4:Y:S04]  /*08a0*/  @P1 LDG.E R24, desc[UR6][R14.64+0xb4] ;  /* 0x0000b4060e181981 */ /* 0x000f28000c1e1900 */
[----:B------:R-:W4:Y:S04]  /*08b0*/  @P1 LDG.E R26, desc[UR6][R14.64+0xbc] ;  /* 0x0000bc060e1a1981 */ /* 0x000f28000c1e1900 */
[----:B------:R-:W4:Y:S04]  /*08c0*/  @P1 LDG.E R23, desc[UR6][R14.64+0xb8] ;  /* 0x0000b8060e171981 */ /* 0x000f28000c1e1900 */
[----:B------:R-:W4:Y:S04]  /*08d0*/  @P1 LDG.E R28, desc[UR6][R14.64+0xc4] ;  /* 0x0000c4060e1c1981 */ /* 0x000f28000c1e1900 */
[----:B------:R-:W4:Y:S01]  /*08e0*/  @P1 LDG.E R25, desc[UR6][R14.64+0xc0] ;  /* 0x0000c0060e191981 */ /* 0x000f22000c1e1900 */
[----:B--2---:R-:W-:-:S03]  /*08f0*/  @P0 LOP3.LUT R3, R3, R18, RZ, 0x3c, !PT ;  /* 0x0000001203030212 */ /* 0x004fc600078e3cff */
[----:B------:R-:W2:Y:S01]  /*0900*/  @P2 LDG.E R18, desc[UR6][R14.64+0xc8] ;  /* 0x0000c8060e122981 */ /* 0x000ea2000c1e1900 */
[----:B---3--:R-:W-:-:S03]  /*0910*/  @P0 LOP3.LUT R6, R6, R17, RZ, 0x3c, !PT ;  /* 0x0000001106060212 */ /* 0x008fc600078e3cff */
[----:B------:R-:W3:Y:S01]  /*0920*/  @P2 LDG.E R17, desc[UR6][R14.64+0xcc] ;  /* 0x0000cc060e112981 */ /* 0x000ee2000c1e1900 */
[----:B----4-:R-:W-:-:S03]  /*0930*/  @P0 LOP3.LUT R7, R7, R20, RZ, 0x3c, !PT ;  /* 0x0000001407070212 */ /* 0x010fc600078e3cff */
[----:B------:R-:W4:Y:S01]  /*0940*/  @P3 LDG.E R20, desc[UR6][R14.64+0xec] ;  /* 0x0000ec060e143981 */ /* 0x000f22000c1e1900 */
[----:B------:R-:W-:-:S03]  /*0950*/  @P0 LOP3.LUT R4, R4, R19, RZ, 0x3c, !PT ;  /* 0x0000001304040212 */ /* 0x000fc600078e3cff */
[----:B------:R-:W4:Y:S01]  /*0960*/  @P2 LDG.E R19, desc[UR6][R14.64+0xd4] ;  /* 0x0000d4060e132981 */ /* 0x000f22000c1e1900 */
[----:B------:R-:W-:Y:S02]  /*0970*/  @P0 LOP3.LUT R5, R5, R22, RZ, 0x3c, !PT ;  /* 0x0000001605050212 */ /* 0x000fe400078e3cff */
[----:B------:R-:W-:Y:S01]  /*0980*/  LOP3.LUT P0, RZ, R21, 0x8000, RZ, 0xc0, !PT ;  /* 0x0000800015ff7812 */ /* 0x000fe2000780c0ff */
[----:B------:R-:W4:Y:S01]  /*0990*/  @P2 LDG.E R22, desc[UR6][R14.64+0xd0] ;  /* 0x0000d0060e162981 */ /* 0x000f22000c1e1900 */
[----:B------:R-:W-:-:S03]  /*09a0*/  @P1 LOP3.LUT R3, R3, R24, RZ, 0x3c, !PT ;  /* 0x0000001803031212 */ /* 0x000fc600078e3cff */
[----:B------:R-:W4:Y:S01]  /*09b0*/  @P3 LDG.E R21, desc[UR6][R14.64+0xe0] ;  /* 0x0000e0060e153981 */ /* 0x000f22000c1e1900 */
[----:B------:R-:W-:-:S03]  /*09c0*/  @P1 LOP3.LUT R7, R7, R26, RZ, 0x3c, !PT ;  /* 0x0000001a07071212 */ /* 0x000fc600078e3cff */
[----:B------:R-:W4:Y:S01]  /*09d0*/  @P2 LDG.E R24, desc[UR6][R14.64+0xd8] ;  /* 0x0000d8060e182981 */ /* 0x000f22000c1e1900 */
[----:B------:R-:W-:-:S03]  /*09e0*/  @P1 LOP3.LUT R6, R6, R23, RZ, 0x3c, !PT ;  /* 0x0000001706061212 */ /* 0x000fc600078e3cff */
[----:B------:R-:W4:Y:S01]  /*09f0*/  @P3 LDG.E R26, desc[UR6][R14.64+0xdc] ;  /* 0x0000dc060e1a3981 */ /* 0x000f22000c1e1900 */
[----:B------:R-:W-:-:S03]  /*0a00*/  @P1 LOP3.LUT R5, R5, R28, RZ, 0x3c, !PT ;  /* 0x0000001c05051212 */ /* 0x000fc600078e3cff */
[----:B------:R-:W4:Y:S04]  /*0a10*/  @P3 LDG.E R28, desc[UR6][R14.64+0xe4] ;  /* 0x0000e4060e1c3981 */ /* 0x000f28000c1e1900 */
[----:B------:R-:W4:Y:S01]  /*0a20*/  @P3 LDG.E R23, desc[UR6][R14.64+0xe8] ;  /* 0x0000e8060e173981 */ /* 0x000f22000c1e1900 */
[----:B--2---:R-:W-:-:S03]  /*0a30*/  @P2 LOP3.LUT R3, R3, R18, RZ, 0x3c, !PT ;  /* 0x0000001203032212 */ /* 0x004fc600078e3cff */
[----:B------:R-:W2:Y:S01]  /*0a40*/  @P4 LDG.E R18, desc[UR6][R14.64+0xf0] ;  /* 0x0000f0060e124981 */ /* 0x000ea2000c1e1900 */
[----:B---3--:R-:W-:Y:S02]  /*0a50*/  @P2 LOP3.LUT R6, R6, R17, RZ, 0x3c, !PT ;  /* 0x0000001106062212 */ /* 0x008fe400078e3cff */
[----:B------:R-:W-:Y:S01]  /*0a60*/  @P1 LOP3.LUT R4, R4, R25, RZ, 0x3c, !PT ;  /* 0x0000001904041212 */ /* 0x000fe200078e3cff */
[----:B------:R-:W3:Y:S03]  /*0a70*/  @P5 LDG.E R17, desc[UR6][R14.64+0x110] ;  /* 0x000110060e115981 */ /* 0x000ee6000c1e1900 */
[----:B----4-:R-:W-:Y:S02]  /*0a80*/  @P2 LOP3.LUT R4, R4, R19, RZ, 0x3c, !PT ;  /* 0x0000001304042212 */ /* 0x010fe400078e3cff */
[----:B------:R-:W4:Y:S01]  /*0a90*/  @P4 LDG.E R19, desc[UR6][R14.64+0xf4] ;  /* 0x0000f4060e134981 */ /* 0x000f22000c1e1900 */
        /* <DEDUP_REMOVED lines=12> */
[----:B--2---:R-:W-:-:S03]  /*0b60*/  @P4 LOP3.LUT R3, R3, R18, RZ, 0x3c, !PT ;  /* 0x0000001203034212 */ /* 0x004fc600078e3cff */
[----:B------:R-:W2:Y:S01]  /*0b70*/  @P5 LDG.E R18, desc[UR6][R14.64+0x114] ;  /* 0x000114060e125981 */ /* 0x000ea2000c1e1900 */
[----:B------:R-:W-:-:S03]  /*0b80*/  @P3 LOP3.LUT R5, R5, R20, RZ, 0x3c, !PT ;  /* 0x0000001405053212 */ /* 0x000fc600078e3cff */
[----:B------:R-:W2:Y:S01]  /*0b90*/  @P6 LDG.E R20, desc[UR6][R14.64+0x118] ;  /* 0x000118060e146981 */ /* 0x000ea2000c1e1900 */
[----:B----4-:R-:W-:-:S03]  /*0ba0*/  @P4 LOP3.LUT R6, R6, R19, RZ, 0x3c, !PT ;  /* 0x0000001306064212 */ /* 0x010fc600078e3cff */
[----:B------:R-:W4:Y:S01]  /*0bb0*/  @P6 LDG.E R19, desc[UR6][R14.64+0x11c] ;  /* 0x00011c060e136981 */ /* 0x000f22000c1e1900 */
[----:B---3--:R-:W-:-:S03]  /*0bc0*/  @P4 LOP3.LUT R7, R7, R22, RZ, 0x3c, !PT ;  /* 0x0000001607074212 */ /* 0x008fc600078e3cff */
[----:B------:R-:W3:Y:S01]  /*0bd0*/  @P6 LDG.E R22, desc[UR6][R14.64+0x120] ;  /* 0x000120060e166981 */ /* 0x000ee2000c1e1900 */
[----:B------:R-:W-:-:S03]  /*0be0*/  @P4 LOP3.LUT R4, R4, R21, RZ, 0x3c, !PT ;  /* 0x0000001504044212 */ /* 0x000fc600078e3cff */
[----:B------:R-:W3:Y:S01]  /*0bf0*/  @P0 LDG.E R21, desc[UR6][R14.64+0x130] ;  /* 0x000130060e150981 */ /* 0x000ee2000c1e1900 */
[----:B------:R-:W-:Y:S02]  /*0c00*/  @P4 LOP3.LUT R5, R5, R24, RZ, 0x3c, !PT ;  /* 0x0000001805054212 */ /* 0x000fe400078e3cff */
[----:B------:R-:W-:Y:S01]  /*0c10*/  @P5 LOP3.LUT R4, R4, R17, RZ, 0x3c, !PT ;  /* 0x0000001104045212 */ /* 0x000fe200078e3cff */
[----:B------:R-:W3:Y:S01]  /*0c20*/  @P6 LDG.E R24, desc[UR6][R14.64+0x128] ;  /* 0x000128060e186981 */ /* 0x000ee2000c1e1900 */
[----:B------:R-:W-:-:S03]  /*0c30*/  @P5 LOP3.LUT R3, R3, R26, RZ, 0x3c, !PT ;  /* 0x0000001a03035212 */ /* 0x000fc600078e3cff */
[----:B------:R-:W3:Y:S01]  /*0c40*/  @P6 LDG.E R17, desc[UR6][R14.64+0x124] ;  /* 0x000124060e116981 */ /* 0x000ee2000c1e1900 */
[----:B------:R-:W-:-:S03]  /*0c50*/  @P5 LOP3.LUT R7, R7, R28, RZ, 0x3c, !PT ;  /* 0x0000001c07075212 */ /* 0x000fc600078e3cff */
[----:B------:R-:W3:Y:S01]  /*0c60*/  @P0 LDG.E R26, desc[UR6][R14.64+0x12c] ;  /* 0x00012c060e1a0981 */ /* 0x000ee2000c1e1900 */
[----:B------:R-:W-:-:S03]  /*0c70*/  @P5 LOP3.LUT R6, R6, R23, RZ, 0x3c, !PT ;  /* 0x0000001706065212 */ /* 0x000fc600078e3cff */
[----:B------:R-:W3:Y:S04]  /*0c80*/  @P0 LDG.E R28, desc[UR6][R14.64+0x13c] ;  /* 0x00013c060e1c0981 */ /* 0x000ee8000c1e1900 */
[----:B------:R-:W3:Y:S01]  /*0c90*/  @P0 LDG.E R23, desc[UR6][R14.64+0x138] ;  /* 0x000138060e170981 */ /* 0x000ee2000c1e1900 */
[----:B--2---:R-:W-:-:S03]  /*0ca0*/  @P5 LOP3.LUT R5, R5, R18, RZ, 0x3c, !PT ;  /* 0x0000001205055212 */ /* 0x004fc600078e3cff */
[----:B------:R-:W2:Y:S01]  /*0cb0*/  @P0 LDG.E R18, desc[UR6][R14.64+0x134] ;  /* 0x000134060e120981 */ /* 0x000ea2000c1e1900 */
[----:B------:R-:W-:-:S04]  /*0cc0*/  UIADD3 UR4, UPT, UPT, UR4, 0x10, URZ ;  /* 0x0000001004047890 */ /* 0x000fc8000fffe0ff */
[----:B------:R-:W-:Y:S01]  /*0cd0*/  UISETP.NE.AND UP0, UPT, UR4, 0x20, UPT ;  /* 0x000000200400788c */ /* 0x000fe2000bf05270 */
[----:B------:R-:W-:Y:S02]  /*0ce0*/  @P6 LOP3.LUT R3, R3, R20, RZ, 0x3c, !PT ;  /* 0x0000001403036212 */ /* 0x000fe400078e3cff */
[----:B----4-:R-:W-:Y:S02]  /*0cf0*/  @P6 LOP3.LUT R6, R6, R19, RZ, 0x3c, !PT ;  /* 0x0000001306066212 */ /* 0x010fe400078e3cff */
[----:B---3--:R-:W-:Y:S02]  /*0d00*/  @P6 LOP3.LUT R7, R7, R22, RZ, 0x3c, !PT ;  /* 0x0000001607076212 */ /* 0x008fe400078e3cff */
[----:B------:R-:W-:Y:S02]  /*0d10*/  @P0 LOP3.LUT R6, R6, R21, RZ, 0x3c, !PT ;  /* 0x0000001506060212 */ /* 0x000fe400078e3cff */
[----:B------:R-:W-:Y:S02]  /*0d20*/  @P6 LOP3.LUT R5, R5, R24, RZ, 0x3c, !PT ;  /* 0x0000001805056212 */ /* 0x000fe400078e3cff */
[----:B------:R-:W-:-:S02]  /*0d30*/  @P6 LOP3.LUT R4, R4, R17, RZ, 0x3c, !PT ;  /* 0x0000001104046212 */ /* 0x000fc400078e3cff */
[----:B------:R-:W-:Y:S02]  /*0d40*/  @P0 LOP3.LUT R3, R3, R26, RZ, 0x3c, !PT ;  /* 0x0000001a03030212 */ /* 0x000fe400078e3cff */
[----:B------:R-:W-:Y:S02]  /*0d50*/  @P0 LOP3.LUT R5, R5, R28, RZ, 0x3c, !PT ;  /* 0x0000001c05050212 */ /* 0x000fe400078e3cff */
[----:B------:R-:W-:Y:S02]  /*0d60*/  @P0 LOP3.LUT R4, R4, R23, RZ, 0x3c, !PT ;  /* 0x0000001704040212 */ /* 0x000fe400078e3cff */
[----:B--2---:R-:W-:Y:S01]  /*0d70*/  @P0 LOP3.LUT R7, R7, R18, RZ, 0x3c, !PT ;  /* 0x0000001207070212 */ /* 0x004fe200078e3cff */
[----:B------:R-:W-:Y:S06]  /*0d80*/  BRA.U UP0, `(.L_x_63) ;  /* 0xfffffff500487547 */ /* 0x000fec000b83ffff */
[----:B------:R-:W-:-:S05]  /*0d90*/  VIADD R2, R2, 0x1 ;  /* 0x0000000102027836 */ /* 0x000fca0000000000 */
[----:B------:R-:W-:-:S13]  /*0da0*/  ISETP.NE.AND P0, PT, R2, 0x5, PT ;  /* 0x000000050200780c */ /* 0x000fda0003f05270 */
[----:B------:R-:W-:Y:S05]  /*0db0*/  @P0 BRA `(.L_x_64) ;  /* 0xfffffff400300947 */ /* 0x000fea000383ffff */
[----:B------:R-:W-:Y:S01]  /*0dc0*/  LOP3.LUT R2, R12, 0x3, RZ, 0xc0, !PT ;  /* 0x000000030c027812 */ /* 0x000fe200078ec0ff */
[----:B------:R0:W-:Y:S03]  /*0dd0*/  STL.64 [R1+0x8], R6 ;  /* 0x0000080601007387 */ /* 0x0001e60000100a00 */
[----:B------:R-:W-:Y:S01]  /*0de0*/  ISETP.NE.U32.AND P0, PT, R2, 0x1, PT ;  /* 0x000000010200780c */ /* 0x000fe20003f05070 */
[----:B------:R0:W-:Y:S03]  /*0df0*/  STL.64 [R1+0x10], R4 ;  /* 0x0000100401007387 */ /* 0x0001e60000100a00 */
[----:B------:R-:W-:Y:S01]  /*0e00*/  ISETP.NE.AND.EX P0, PT, RZ, RZ, PT, P0 ;  /* 0x000000ffff00720c */ /* 0x000fe20003f05300 */
[----:B------:R0:W-:-:S12]  /*0e10*/  STL [R1+0x4], R3 ;  /* 0x0000040301007387 */ /* 0x0001d80000100800 */
[----:B0-----:R-:W-:Y:S05]  /*0e20*/  @!P0 BRA `(.L_x_62) ;  /* 0x0000001400f08947 */ /* 0x001fea0003800000 */
[----:B------:R-:W-:Y:S01]  /*0e30*/  UMOV UR4, URZ ;  /* 0x000000ff00047c82 */ /* 0x000fe20008000000 */
[----:B------:R-:W-:Y:S01]  /*0e40*/  CS2R R2, SRZ ;  /* 0x0000000000027805 */ /* 0x000fe2000001ff00 */
[----:B------:R-:W-:Y:S01]  /*0e50*/  IMAD.MOV.U32 R4, RZ, RZ, RZ ;  /* 0x000000ffff047224 */ /* 0x000fe200078e00ff */
[----:B------:R-:W-:Y:S01]  /*0e60*/  CS2R R6, SRZ ;  /* 0x0000000000067805 */ /* 0x000fe2000001ff00 */
[----:B------:R-:W-:-:S07]  /*0e70*/  IMAD.U32 R5, RZ, RZ, UR4 ;  /* 0x00000004ff057e24 */ /* 0x000fce000f8e00ff */
.L_x_66:
[----:B------:R-:W-:-:S06]  /*0e80*/  IMAD R16, R2, 0x4, R1 ;  /* 0x0000000402107824 */ /* 0x000fcc00078e0201 */
[----:B------:R-:W5:Y:S01]  /*0e90*/  LDL R16, [R16+0x4] ;  /* 0x0000040010107983 */ /* 0x000f620000100800 */
[----:B------:R-:W-:-:S05]  /*0ea0*/  UMOV UR4, URZ ;  /* 0x000000ff00047c82 */ /* 0x000fca0008000000 */
.L_x_65:
        /* <DEDUP_REMOVED lines=180> */
[----:B------:R0:W-:Y:S03]  /*19f0*/  STL [R1+0x4], R3 ;  /* 0x0000040301007387 */ /* 0x0001e60000100800 */
[----:B------:R-:W-:Y:S01]  /*1a00*/  ISETP.NE.AND.EX P0, PT, RZ, RZ, PT, P0 ;  /* 0x000000ffff00720c */ /* 0x000fe20003f05300 */
[----:B------:R0:W-:-:S12]  /*1a10*/  STL.64 [R1+0x10], R4 ;  /* 0x0000100401007387 */ /* 0x0001d80000100a00 */
[----:B0-----:R-:W-:Y:S05]  /*1a20*/  @P0 BRA `(.L_x_62) ;  /* 0x0000000800f00947 */ /* 0x001fea0003800000 */
[----:B------:R-:W-:Y:S01]  /*1a30*/  UMOV UR4, URZ ;  /* 0x000000ff00047c82 */ /* 0x000fe20008000000 */
[----:B------:R-:W-:Y:S01]  /*1a40*/  CS2R R2, SRZ ;  /* 0x0000000000027805 */ /* 0x000fe2000001ff00 */
[----:B------:R-:W-:Y:S01]  /*1a50*/  IMAD.MOV.U32 R4, RZ, RZ, RZ ;  /* 0x000000ffff047224 */ /* 0x000fe200078e00ff */
[----:B------:R-:W-:Y:S01]  /*1a60*/  CS2R R6, SRZ ;  /* 0x0000000000067805 */ /* 0x000fe2000001ff00 */
[----:B------:R-:W-:-:S07]  /*1a70*/  IMAD.U32 R5, RZ, RZ, UR4 ;  /* 0x00000004ff057e24 */ /* 0x000fce000f8e00ff */
.L_x_68:
[----:B------:R-:W-:-:S06]  /*1a80*/  IMAD R16, R2, 0x4, R1 ;  /* 0x0000000402107824 */ /* 0x000fcc00078e0201 */
[----:B------:R-:W5:Y:S01]  /*1a90*/  LDL R16, [R16+0x4] ;  /* 0x0000040010107983 */ /* 0x000f620000100800 */
[----:B------:R-:W-:-:S05]  /*1aa0*/  UMOV UR4, URZ ;  /* 0x000000ff00047c82 */ /* 0x000fca0008000000 */
.L_x_67:
        /* <DEDUP_REMOVED lines=177> */
[----:B------:R0:W-:Y:S04]  /*25c0*/  STL.64 [R1+0x8], R6 ;  /* 0x0000080601007387 */ /* 0x0001e80000100a00 */
[----:B------:R0:W-:Y:S04]  /*25d0*/  STL [R1+0x4], R3 ;  /* 0x0000040301007387 */ /* 0x0001e80000100800 */
[----:B------:R0:W-:Y:S02]  /*25e0*/  STL.64 [R1+0x10], R4 ;  /* 0x0000100401007387 */ /* 0x0001e40000100a00 */
.L_x_62:
[----:B------:R-:W-:Y:S05]  /*25f0*/  BSYNC.RECONVERGENT B1 ;  /* 0x0000000000017941 */ /* 0x000fea0003800200 */
.L_x_61:
[C---:B------:R-:W-:Y:S01]  /*2600*/  ISETP.GT.U32.AND P0, PT, R12.reuse, 0x3, PT ;  /* 0x000000030c00780c */ /* 0x040fe20003f04070 */
[----:B------:R-:W-:Y:S01]  /*2610*/  VIADD R13, R13, 0x1 ;  /* 0x000000010d0d7836 */ /* 0x000fe20000000000 */
[--C-:B------:R-:W-:Y:S02]  /*2620*/  SHF.R.U64 R12, R12, 0x2, R11.reuse ;  /* 0x000000020c0c7819 */ /* 0x100fe4000000120b */
[----:B------:R-:W-:Y:S02]  /*2630*/  ISETP.GT.U32.AND.EX P0, PT, R11, RZ, PT, P0 ;  /* 0x000000ff0b00720c */ /* 0x000fe40003f04100 */
[----:B------:R-:W-:-:S11]  /*2640*/  SHF.R.U32.HI R11, RZ, 0x2, R11 ;  /* 0x00000002ff0b7819 */ /* 0x000fd6000001160b */
[----:B------:R-:W-:Y:S05]  /*2650*/  @P0 BRA `(.L_x_69) ;  /* 0xffffffd800e00947 */ /* 0x000fea000383ffff */
.L_x_60:
[----:B------:R-:W-:Y:S05]  /*2660*/  BSYNC.RECONVERGENT B0 ;  /* 0x0000000000007941 */ /* 0x000fea0003800200 */
.L_x_59:
[----:B0-----:R-:W0:Y:S01]  /*2670*/  LDC.64 R6, c[0x0][0x388] ;  /* 0x0000e200ff067b82 */ /* 0x001e220000000a00 */
[----:B------:R-:W1:Y:S01]  /*2680*/  LDCU.64 UR4, c[0x0][0x380] ;  /* 0x00007000ff0477ac */ /* 0x000e620008000a00 */
[----:B------:R-:W-:-:S04]  /*2690*/  SHF.R.U32.HI R2, RZ, 0x2, R3 ;  /* 0x00000002ff027819 */ /* 0x000fc80000011603 */
[----:B------:R-:W-:Y:S01]  /*26a0*/  LOP3.LUT R2, R2, R3, RZ, 0x3c, !PT ;  /* 0x0000000302027212 */ /* 0x000fe200078e3cff */
[----:B------:R-:W-:-:S04]  /*26b0*/  IMAD.SHL.U32 R3, R5, 0x10, RZ ;  /* 0x0000001005037824 */ /* 0x000fc800078e00ff */
[----:B------:R-:W-:-:S05]  /*26c0*/  IMAD.SHL.U32 R4, R2, 0x2, RZ ;  /* 0x0000000202047824 */ /* 0x000fca00078e00ff */
[----:B------:R-:W-:Y:S02]  /*26d0*/  LOP3.LUT R4, R2, R4, R3, 0x96, !PT ;  /* 0x0000000402047212 */ /* 0x000fe400078e9603 */
[----:B-1----:R-:W-:Y:S02]  /*26e0*/  IADD3 R10, P0, PT, R10, UR4, RZ ;  /* 0x000000040a0a7c10 */ /* 0x002fe4000ff1e0ff */
[----:B------:R-:W-:Y:S02]  /*26f0*/  LOP3.LUT R4, R4, R5, RZ, 0x3c, !PT ;  /* 0x0000000504047212 */ /* 0x000fe400078e3cff */
[----:B------:R-:W-:Y:S02]  /*2700*/  IADD3.X R11, PT, PT, R0, UR5, RZ, P0, !PT ;  /* 0x00000005000b7c10 */ /* 0x000fe400087fe4ff */
[----:B0-----:R-:W-:Y:S02]  /*2710*/  LOP3.LUT R6, R6, 0xaad26b49, RZ, 0x3c, !PT ;  /* 0xaad26b4906067812 */ /* 0x001fe400078e3cff */
[----:B------:R-:W-:-:S03]  /*2720*/  LOP3.LUT R7, R7, 0xf7dcefdd, RZ, 0x3c, !PT ;  /* 0xf7dcefdd07077812 */ /* 0x000fc600078e3cff */
[----:B------:R-:W-:Y:S02]  /*2730*/  IMAD R6, R6, 0x4182bed5, RZ ;  /* 0x4182bed506067824 */ /* 0x000fe400078e02ff */
[----:B------:R-:W-:-:S05]  /*2740*/  IMAD R7, R7, -0x658354e5, RZ ;  /* 0x9a7cab1b07077824 */ /* 0x000fca00078e02ff */
[----:B------:R-:W-:-:S04]  /*2750*/  IADD3 R3, PT, PT, R6, 0x64f0c9, R7 ;  /* 0x0064f0c906037810 */ /* 0x000fc80007ffe007 */
[----:B------:R-:W-:-:S05]  /*2760*/  IADD3 R3, PT, PT, R3, 0x45, R4 ;  /* 0x0000004503037810 */ /* 0x000fca0007ffe004 */
[----:B------:R-:W-:Y:S01]  /*2770*/  STG.E.U8 desc[UR6][R10.64], R3 ;  /* 0x000000030a007986 */ /* 0x000fe2000c101106 */
[----:B------:R-:W-:Y:S05]  /*2780*/  EXIT ;  /* 0x000000000000794d */ /* 0x000fea0003800000 */
.L_x_70:
        /* <DEDUP_REMOVED lines=15> */
.L_x_115:


//--------------------- .text._Z4initPvim         --------------------------
	.section	.text._Z4initPvim,"ax",@progbits
	.align	128
        .global         _Z4initPvim
        .type           _Z4initPvim,@function
        .size           _Z4initPvim,(.L_x_116 - _Z4initPvim)
        .other          _Z4initPvim,@"STO_CUDA_ENTRY STV_DEFAULT"
_Z4initPvim:
.text._Z4initPvim:
        /* <DEDUP_REMOVED lines=27> */
[----:B------:R-:W-:Y:S02]  /*01b0*/  IMAD.MOV.U32 R13, RZ, RZ, R0 ;  /* 0x000000ffff0d7224 */ /* 0x000fe400078e0000 */
[----:B------:R-:W-:Y:S02]  /*01c0*/  IMAD.MOV.U32 R11, RZ, RZ, RZ ;  /* 0x000000ffff0b7224 */ /* 0x000fe400078e00ff */
[----:B0-----:R-:W-:-:S07]  /*01d0*/  IMAD.MOV.U32 R2, RZ, RZ, R10 ;  /* 0x000000ffff027224 */ /* 0x001fce00078e000a */
.L_x_81:
[----:B------:R-:W-:Y:S01]  /*01e0*/  LOP3.LUT R0, R2, 0x3, RZ, 0xc0, !PT ;  /* 0x0000000302007812 */ /* 0x000fe200078ec0ff */
[----:B------:R-:W-:Y:S03]  /*01f0*/  BSSY.RECONVERGENT B1, `(.L_x_73) ;  /* 0x0000247000017945 */ /* 0x000fe60003800200 */
[----:B------:R-:W-:-:S04]  /*0200*/  ISETP.NE.U32.AND P0, PT, R0, RZ, PT ;  /* 0x000000ff0000720c */ /* 0x000fc80003f05070 */
[----:B------:R-:W-:-:S13]  /*0210*/  ISETP.NE.AND.EX P0, PT, RZ, RZ, PT, P0 ;  /* 0x000000ffff00720c */ /* 0x000fda0003f05300 */
[----:B0-----:R-:W-:Y:S05]  /*0220*/  @!P0 BRA `(.L_x_74) ;  /* 0x00000024000c8947 */ /* 0x001fea0003800000 */
[----:B------:R-:W0:Y:S01]  /*0230*/  LDC.64 R8, c[0x4][RZ] ;  /* 0x01000000ff087b82 */ /* 0x000e220000000a00 */
[----:B------:R-:W-:Y:S01]  /*0240*/  IMAD.MOV.U32 R0, RZ, RZ, RZ ;  /* 0x000000ffff007224 */ /* 0x000fe200078e00ff */
[----:B------:R-:W-:Y:S02]  /*0250*/  CS2R R4, SRZ ;  /* 0x0000000000047805 */ /* 0x000fe4000001ff00 */
[----:B------:R-:W-:Y:S01]  /*0260*/  CS2R R6, SRZ ;  /* 0x0000000000067805 */ /* 0x000fe2000001ff00 */
[----:B------:R-:W-:Y:S02]  /*0270*/  IMAD.MOV.U32 R3, RZ, RZ, RZ ;  /* 0x000000ffff037224 */ /* 0x000fe400078e00ff */
[----:B0-----:R-:W-:-:S07]  /*0280*/  IMAD.WIDE.U32 R8, R11, 0xc80, R8 ;  /* 0x00000c800b087825 */ /* 0x001fce00078e0008 */
.L_x_76:
[----:B------:R-:W-:-:S06]  /*0290*/  IMAD R12, R0, 0x4, R1 ;  /* 0x00000004000c7824 */ /* 0x000fcc00078e0201 */
[----:B------:R-:W5:Y:S01]  /*02a0*/  LDL R12, [R12+0x4] ;  /* 0x000004000c0c7983 */ /* 0x000f620000100800 */
[----:B------:R-:W-:-:S05]  /*02b0*/  UMOV UR4, URZ ;  /* 0x000000ff00047c82 */ /* 0x000fca0008000000 */
.L_x_75:
        /* <DEDUP_REMOVED lines=17> */
[----:B------:R-:W4:Y:S04]  /*03d0*/  @P5 LDG.E R25, desc[UR6][R14.64+0x70] ;  /* 0x000070060e195981 */ /* 0x000f28000c1e1900 */
[----:B------:R-:W4:Y:S01]  /*03e0*/  @P6 LDG.E R28, desc[UR6][R14.64+0x88] ;  /* 0x000088060e1c6981 */ /* 0x000f22000c1e1900 */
[----:B--2---:R-:W-:-:S03]  /*03f0*/  @!P0 LOP3.LUT R5, R5, R16, RZ, 0x3c, !PT ;  /* 0x0000001005058212 */ /* 0x004fc600078e3cff */
[----:B------:R-:W2:Y:S01]  /*0400*/  @!P0 LDG.E R16, desc[UR6][R14.64] ;  /* 0x000000060e108981 */ /* 0x000ea2000c1e1900 */
[----:B---3--:R-:W-:-:S03]  /*0410*/  @P1 LOP3.LUT R5, R5, R18, RZ, 0x3c, !PT ;  /* 0x0000001205051212 */ /* 0x008fc600078e3cff */
[----:B------:R-:W3:Y:S01]  /*0420*/  @!P0 LDG.E R18, desc[UR6][R14.64+0x8] ;  /* 0x000008060e128981 */ /* 0x000ee2000c1e1900 */
[----:B----4-:R-:W-:-:S03]  /*0430*/  @P2 LOP3.LUT R5, R5, R20, RZ, 0x3c, !PT ;  /* 0x0000001405052212 */ /* 0x010fc600078e3cff */
[----:B------:R-:W4:Y:S01]  /*0440*/  @P1 LDG.E R20, desc[UR6][R14.64+0x14] ;  /* 0x000014060e141981 */ /* 0x000f22000c1e1900 */
[----:B------:R-:W-:-:S03]  /*0450*/  @P3 LOP3.LUT R5, R5, R24, RZ, 0x3c, !PT ;  /* 0x0000001805053212 */ /* 0x000fc600078e3cff */
[----:B------:R-:W4:Y:S01]  /*0460*/  @P5 LDG.E R24, desc[UR6][R14.64+0x74] ;  /* 0x000074060e185981 */ /* 0x000f22000c1e1900 */
[----:B------:R-:W-:-:S03]  /*0470*/  @P4 LOP3.LUT R5, R5, R26, RZ, 0x3c, !PT ;  /* 0x0000001a05054212 */ /* 0x000fc600078e3cff */
[----:B------:R-:W4:Y:S01]  /*0480*/  @P3 LDG.E R26, desc[UR6][R14.64+0x44] ;  /* 0x000044060e1a3981 */ /* 0x000f22000c1e1900 */
[----:B------:R-:W-:-:S03]  /*0490*/  @!P0 LOP3.LUT R6, R6, R17, RZ, 0x3c, !PT ;  /* 0x0000001106068212 */ /* 0x000fc600078e3cff */
[----:B------:R-:W4:Y:S01]  /*04a0*/  @P1 LDG.E R17, desc[UR6][R14.64+0x20] ;  /* 0x000020060e111981 */ /* 0x000f22000c1e1900 */
[----:B------:R-:W-:-:S03]  /*04b0*/  @!P0 LOP3.LUT R4, R4, R19, RZ, 0x3c, !PT ;  /* 0x0000001304048212 */ /* 0x000fc600078e3cff */
[----:B------:R-:W4:Y:S01]  /*04c0*/  @P2 LDG.E R19, desc[UR6][R14.64+0x2c] ;  /* 0x00002c060e132981 */ /* 0x000f22000c1e1900 */
[----:B------:R-:W-:-:S03]  /*04d0*/  @P1 LOP3.LUT R6, R6, R21, RZ, 0x3c, !PT ;  /* 0x0000001506061212 */ /* 0x000fc600078e3cff */
[----:B------:R-:W4:Y:S01]  /*04e0*/  @P2 LDG.E R21, desc[UR6][R14.64+0x34] ;  /* 0x000034060e152981 */ /* 0x000f22000c1e1900 */
[----:B--2---:R-:W-:-:S03]  /*04f0*/  @!P0 LOP3.LUT R3, R3, R16, RZ, 0x3c, !PT ;  /* 0x0000001003038212 */ /* 0x004fc600078e3cff */
[----:B------:R-:W2:Y:S01]  /*0500*/  @P1 LDG.E R16, desc[UR6][R14.64+0x1c] ;  /* 0x00001c060e101981 */ /* 0x000ea2000c1e1900 */
[----:B---3--:R-:W-:-:S03]  /*0510*/  @!P0 LOP3.LUT R7, R7, R18, RZ, 0x3c, !PT ;  /* 0x0000001207078212 */ /* 0x008fc600078e3cff */
[----:B------:R-:W3:Y:S01]  /*0520*/  @P2 LDG.E R18, desc[UR6][R14.64+0x28] ;  /* 0x000028060e122981 */ /* 0x000ee2000c1e1900 */
[----:B----4-:R-:W-:-:S03]  /*0530*/  @P1 LOP3.LUT R3, R3, R20, RZ, 0x3c, !PT ;  /* 0x0000001403031212 */ /* 0x010fc600078e3cff */
[----:B------:R-:W4:Y:S01]  /*0540*/  @P2 LDG.E R20, desc[UR6][R14.64+0x30] ;  /* 0x000030060e142981 */ /* 0x000f22000c1e1900 */
[----:B------:R-:W-:-:S03]  /*0550*/  @P5 LOP3.LUT R5, R5, R24, RZ, 0x3c, !PT ;  /* 0x0000001805055212 */ /* 0x000fc600078e3cff */
[----:B------:R-:W4:Y:S01]  /*0560*/  @P3 LDG.E R24, desc[UR6][R14.64+0x3c] ;  /* 0x00003c060e183981 */ /* 0x000f22000c1e1900 */
[----:B------:R-:W-:-:S03]  /*0570*/  @P1 LOP3.LUT R4, R4, R17, RZ, 0x3c, !PT ;  /* 0x0000001104041212 */ /* 0x000fc600078e3cff */
[----:B------:R-:W4:Y:S01]  /*0580*/  @P3 LDG.E R17, desc[UR6][R14.64+0x48] ;  /* 0x000048060e113981 */ /* 0x000f22000c1e1900 */
[----:B------:R-:W-:-:S03]  /*0590*/  @P2 LOP3.LUT R6, R6, R19, RZ, 0x3c, !PT ;  /* 0x0000001306062212 */ /* 0x000fc600078e3cff */
[----:B------:R-:W4:Y:S01]  /*05a0*/  @P4 LDG.E R19, desc[UR6][R14.64+0x54] ;  /* 0x000054060e134981 */ /* 0x000f22000c1e1900 */
[----:B------:R-:W-:Y:S02]  /*05b0*/  @P2 LOP3.LUT R4, R4, R21, RZ, 0x3c, !PT ;  /* 0x0000001504042212 */ /* 0x000fe400078e3cff */
[----:B------:R-:W-:Y:S01]  /*05c0*/  @P3 LOP3.LUT R6, R6, R23, RZ, 0x3c, !PT ;  /* 0x0000001706063212 */ /* 0x000fe200078e3cff */
        /* <DEDUP_REMOVED lines=10> */
[----:B------:R-:W-:Y:S02]  /*0670*/  LOP3.LUT P0, RZ, R22, 0x80, RZ, 0xc0, !PT ;  /* 0x0000008016ff7812 */ /* 0x000fe4000780c0ff */
[----:B------:R-:W-:Y:S02]  /*0680*/  @P3 LOP3.LUT R7, R7, R26, RZ, 0x3c, !PT ;  /* 0x0000001a07073212 */ /* 0x000fe400078e3cff */
[----:B------:R-:W-:Y:S02]  /*0690*/  @P3 LOP3.LUT R4, R4, R17, RZ, 0x3c, !PT ;  /* 0x0000001104043212 */ /* 0x000fe400078e3cff */
        /* <DEDUP_REMOVED lines=17> */
[----:B------:R-:W-:Y:S02]  /*07b0*/  @P6 LOP3.LUT R5, R5, R28, RZ, 0x3c, !PT ;  /* 0x0000001c05056212 */ /* 0x000fe400078e3cff */
[----:B------:R-:W-:Y:S02]  /*07c0*/  @P6 LOP3.LUT R6, R6, R17, RZ, 0x3c, !PT ;  /* 0x0000001106066212 */ /* 0x000fe400078e3cff */
[----:B------:R-:W-:Y:S02]  /*07d0*/  @P6 LOP3.LUT R4, R4, R19, RZ, 0x3c, !PT ;  /* 0x0000001304046212 */ /* 0x000fe400078e3cff */
[----:B------:R-:W-:Y:S02]  /*07e0*/  @P0 LOP3.LUT R5, R5, R26, RZ, 0x3c, !PT ;  /* 0x0000001a05050212 */ /* 0x000fe400078e3cff */
[----:B------:R-:W-:-:S02]  /*07f0*/  @P0 LOP3.LUT R6, R6, R21, RZ, 0x3c, !PT ;  /* 0x0000001506060212 */ /* 0x000fc400078e3cff */
[----:B------:R-:W-:Y:S02]  /*0800*/  @P0 LOP3.LUT R4, R4, R23, RZ, 0x3c, !PT ;  /* 0x0000001704040212 */ /* 0x000fe400078e3cff */
[----:B--2---:R-:W-:Y:S02]  /*0810*/  @P6 LOP3.LUT R3, R3, R16, RZ, 0x3c, !PT ;  /* 0x0000001003036212 */ /* 0x004fe400078e3cff */
[----:B---3--:R-:W-:Y:S02]  /*0820*/  @P6 LOP3.LUT R7, R7, R18, RZ, 0x3c, !PT ;  /* 0x0000001207076212 */ /* 0x008fe400078e3cff */
[----:B----4-:R-:W-:Y:S02]  /*0830*/  @P0 LOP3.LUT R3, R3, R20, RZ, 0x3c, !PT ;  /* 0x0000001403030212 */ /* 0x010fe400078e3cff */
        /* <DEDUP_REMOVED lines=72> */
[----:B------:R-:W-:-:S04]  /*0cc0*/  UIADD3 UR4, UPT, UPT, UR4, 0x10, URZ ;  /* 0x0000001004047890 */ /* 0x000fc8000fffe0ff */
[----:B------:R-:W-:Y:S01]  /*0cd0*/  UISETP.NE.AND UP0, UPT, UR4, 0x20, UPT ;  /* 0x000000200400788c */ /* 0x000fe2000bf05270 */
[----:B--2---:R-:W-:Y:S02]  /*0ce0*/  @P5 LOP3.LUT R5, R5, R18, RZ, 0x3c, !PT ;  /* 0x0000001205055212 */ /* 0x004fe400078e3cff */
[----:B---3--:R-:W-:Y:S02]  /*0cf0*/  @P6 LOP3.LUT R6, R6, R19, RZ, 0x3c, !PT ;  /* 0x0000001306066212 */ /* 0x008fe400078e3cff */
[----:B----4-:R-:W-:Y:S02]  /*0d00*/  @P6 LOP3.LUT R3, R3, R20, RZ, 0x3c, !PT ;  /* 0x0000001403036212 */ /* 0x010fe400078e3cff */
[----:B------:R-:W-:Y:S02]  /*0d10*/  @P6 LOP3.LUT R4, R4, R21, RZ, 0x3c, !PT ;  /* 0x0000001504046212 */ /* 0x000fe400078e3cff */
[----:B------:R-:W-:Y:S02]  /*0d20*/  @P6 LOP3.LUT R7, R7, R22, RZ, 0x3c, !PT ;  /* 0x0000001607076212 */ /* 0x000fe400078e3cff */
[----:B------:R-:W-:-:S02]  /*0d30*/  @P6 LOP3.LUT R5, R5, R16, RZ, 0x3c, !PT ;  /* 0x0000001005056212 */ /* 0x000fc400078e3cff */
[----:B------:R-:W-:Y:S02]  /*0d40*/  @P0 LOP3.LUT R3, R3, R24, RZ, 0x3c, !PT ;  /* 0x0000001803030212 */ /* 0x000fe400078e3cff */
[----:B------:R-:W-:Y:S02]  /*0d50*/  @P0 LOP3.LUT R5, R5, R28, RZ, 0x3c, !PT ;  /* 0x0000001c05050212 */ /* 0x000fe400078e3cff */
[----:B------:R-:W-:Y:S02]  /*0d60*/  @P0 LOP3.LUT R7, R7, R26, RZ, 0x3c, !PT ;  /* 0x0000001a07070212 */ /* 0x000fe400078e3cff */
[----:B------:R-:W-:Y:S02]  /*0d70*/  @P0 LOP3.LUT R4, R4, R23, RZ, 0x3c, !PT ;  /* 0x0000001704040212 */ /* 0x000fe400078e3cff */
[----:B------:R-:W-:Y:S01]  /*0d80*/  @P0 LOP3.LUT R6, R6, R17, RZ, 0x3c, !PT ;  /* 0x0000001106060212 */ /* 0x000fe200078e3cff */
        /* <DEDUP_REMOVED lines=12> */
[----:B------:R-:W-:Y:S01]  /*0e50*/  UMOV UR5, URZ ;  /* 0x000000ff00057c82 */ /* 0x000fe20008000000 */
[----:B------:R-:W-:Y:S02]  /*0e60*/  IMAD.MOV.U32 R0, RZ, RZ, RZ ;  /* 0x000000ffff007224 */ /* 0x000fe400078e00ff */
[----:B------:R-:W-:Y:S02]  /*0e70*/  IMAD.MOV.U32 R4, RZ, RZ, RZ ;  /* 0x000000ffff047224 */ /* 0x000fe400078e00ff */
[----:B------:R-:W-:Y:S02]  /*0e80*/  IMAD.MOV.U32 R7, RZ, RZ, RZ ;  /* 0x000000ffff077224 */ /* 0x000fe400078e00ff */
[----:B------:R-:W-:Y:S02]  /*0e90*/  IMAD.MOV.U32 R3, RZ, RZ, RZ ;  /* 0x000000ffff037224 */ /* 0x000fe400078e00ff */
[----:B------:R-:W-:-:S02]  /*0ea0*/  IMAD.U32 R5, RZ, RZ, UR4 ;  /* 0x00000004ff057e24 */ /* 0x000fc4000f8e00ff */
[----:B------:R-:W-:-:S07]  /*0eb0*/  IMAD.U32 R6, RZ, RZ, UR5 ;  /* 0x00000005ff067e24 */ /* 0x000fce000f8e00ff */
.L_x_78:
[----:B------:R-:W-:-:S06]  /*0ec0*/  IMAD R12, R0, 0x4, R1 ;  /* 0x00000004000c7824 */ /* 0x000fcc00078e0201 */
[----:B------:R-:W5:Y:S01]  /*0ed0*/  LDL R12, [R12+0x4] ;  /* 0x000004000c0c7983 */ /* 0x000f620000100800 */
[----:B------:R-:W-:-:S05]  /*0ee0*/  UMOV UR4, URZ ;  /* 0x000000ff00047c82 */ /* 0x000fca0008000000 */
.L_x_77:
        /* <DEDUP_REMOVED lines=178> */
[----:B------:R0:W-:Y:S03]  /*1a10*/  STL [R1+0x4], R3 ;  /* 0x0000040301007387 */ /* 0x0001e60000100800 */
[----:B------:R-:W-:Y:S01]  /*1a20*/  ISETP.NE.U32.AND P0, PT, R0, 0x3, PT ;  /* 0x000000030000780c */ /* 0x000fe20003f05070 */
[----:B------:R0:W-:Y:S03]  /*1a30*/  STL.64 [R1+0x8], R6 ;  /* 0x0000080601007387 */ /* 0x0001e60000100a00 */
[----:B------:R-:W-:Y:S01]  /*1a40*/  ISETP.NE.AND.EX P0, PT, RZ, RZ, PT, P0 ;  /* 0x000000ffff00720c */ /* 0x000fe20003f05300 */
[----:B------:R0:W-:-:S12]  /*1a50*/  STL.64 [R1+0x10], R4 ;  /* 0x0000100401007387 */ /* 0x0001d80000100a00 */
[----:B0-----:R-:W-:Y:S05]  /*1a60*/  @P0 BRA `(.L_x_74) ;  /* 0x0000000800fc0947 */ /* 0x001fea0003800000 */
        /* <DEDUP_REMOVED lines=8> */
.L_x_80:
[----:B------:R-:W-:-:S06]  /*1af0*/  IMAD R12, R0, 0x4, R1 ;  /* 0x00000004000c7824 */ /* 0x000fcc00078e0201 */
[----:B------:R-:W5:Y:S01]  /*1b00*/  LDL R12, [R12+0x4] ;  /* 0x000004000c0c7983 */ /* 0x000f620000100800 */
[----:B------:R-:W-:-:S05]  /*1b10*/  UMOV UR4, URZ ;  /* 0x000000ff00047c82 */ /* 0x000fca0008000000 */
.L_x_79:
        /* <DEDUP_REMOVED lines=177> */
[----:B------:R0:W-:Y:S04]  /*2630*/  STL [R1+0x4], R3 ;  /* 0x0000040301007387 */ /* 0x0001e80000100800 */
[----:B------:R0:W-:Y:S04]  /*2640*/  STL.64 [R1+0x8], R6 ;  /* 0x0000080601007387 */ /* 0x0001e80000100a00 */
[----:B------:R0:W-:Y:S02]  /*2650*/  STL.64 [R1+0x10], R4 ;  /* 0x0000100401007387 */ /* 0x0001e40000100a00 */
.L_x_74:
[----:B------:R-:W-:Y:S05]  /*2660*/  BSYNC.RECONVERGENT B1 ;  /* 0x0000000000017941 */ /* 0x000fea0003800200 */
.L_x_73:
[C---:B------:R-:W-:Y:S01]  /*2670*/  ISETP.GT.U32.AND P0, PT, R2.reuse, 0x3, PT ;  /* 0x000000030200780c */ /* 0x040fe20003f04070 */
[----:B------:R-:W-:Y:S01]  /*2680*/  VIADD R11, R11, 0x1 ;  /* 0x000000010b0b7836 */ /* 0x000fe20000000000 */
[--C-:B------:R-:W-:Y:S02]  /*2690*/  SHF.R.U64 R2, R2, 0x2, R13.reuse ;  /* 0x0000000202027819 */ /* 0x100fe4000000120d */
[----:B------:R-:W-:Y:S02]  /*26a0*/  ISETP.GT.U32.AND.EX P0, PT, R13, RZ, PT, P0 ;  /* 0x000000ff0d00720c */ /* 0x000fe40003f04100 */
[----:B------:R-:W-:-:S11]  /*26b0*/  SHF.R.U32.HI R13, RZ, 0x2, R13 ;  /* 0x00000002ff0d7819 */ /* 0x000fd6000001160d */
[----:B------:R-:W-:Y:S05]  /*26c0*/  @P0 BRA `(.L_x_81) ;  /* 0xffffffd800c40947 */ /* 0x000fea000383ffff */
.L_x_72:
[----:B------:R-:W-:Y:S05]  /*26d0*/  BSYNC.RECONVERGENT B0 ;  /* 0x0000000000007941 */ /* 0x000fea0003800200 */
.L_x_71:
[----:B0-----:R-:W0:Y:S01]  /*26e0*/  LDC R2, c[0x0][0x388] ;  /* 0x0000e200ff027b82 */ /* 0x001e220000000800 */
[----:B------:R-:W-:-:S07]  /*26f0*/  IMAD.MOV.U32 R7, RZ, RZ, -0x1 ;  /* 0xffffffffff077424 */ /* 0x000fce00078e00ff */
[----:B------:R-:W1:Y:S01]  /*2700*/  LDC.64 R12, c[0x0][0x390] ;  /* 0x0000e400ff0c7b82 */ /* 0x000e620000000a00 */
[----:B0-----:R-:W-:Y:S02]  /*2710*/  VIADDMNMX.U32 R0, R2, R7, 0x2, PT ;  /* 0x0000000202007446 */ /* 0x001fe40003800007 */
[----:B------:R-:W-:-:S03]  /*2720*/  SHF.R.S32.HI R7, RZ, 0x1f, R10 ;  /* 0x0000001fff077819 */ /* 0x000fc6000001140a */
[----:B------:R-:W-:Y:S01]  /*2730*/  IMAD.SHL.U32 R4, R0, 0x4, RZ ;  /* 0x0000000400047824 */ /* 0x000fe200078e00ff */
[----:B-1----:R-:W-:-:S03]  /*2740*/  LOP3.LUT R12, R12, 0xaad26b49, RZ, 0x3c, !PT ;  /* 0xaad26b490c0c7812 */ /* 0x002fc600078e3cff */
[----:B------:R-:W0:Y:S01]  /*2750*/  LDC R8, c[0x2][R4] ;  /* 0x0080000004087b82 */ /* 0x000e220000000800 */
[----:B------:R-:W-:Y:S01]  /*2760*/  LOP3.LUT R13, R13, 0xf7dcefdd, RZ, 0x3c, !PT ;  /* 0xf7dcefdd0d0d7812 */ /* 0x000fe200078e3cff */
[----:B------:R-:W-:-:S04]  /*2770*/  IMAD R0, R12, 0x4182bed5, RZ ;  /* 0x4182bed50c007824 */ /* 0x000fc800078e02ff */
[----:B------:R-:W-:-:S05]  /*2780*/  IMAD R13, R13, -0x658354e5, RZ ;  /* 0x9a7cab1b0d0d7824 */ /* 0x000fca00078e02ff */
[----:B------:R-:W-:Y:S02]  /*2790*/  IADD3 R0, PT, PT, R0, 0x64f0c9, R13 ;  /* 0x0064f0c900007810 */ /* 0x000fe40007ffe00d */
[----:B0-----:R-:W-:-:S04]  /*27a0*/  SHF.R.S32.HI R9, RZ, 0x1f, R8 ;  /* 0x0000001fff097819 */ /* 0x001fc80000011408 */
.L_x_83:
[----:B------:R-:W-:Y:S05]  /*27b0*/  BRX R8 -0x27c0                                                      (*"BRANCH_TARGETS .L_x_84,.L_x_85,.L_x_86"*) ;  /* 0xffffffd808107949 */ /* 0x000fea000383ffff */
.L_x_86:
[----:B------:R-:W-:-:S13]  /*27c0*/  ISETP.NE.AND P0, PT, R2, RZ, PT ;  /* 0x000000ff0200720c */ /* 0x000fda0003f05270 */
[----:B------:R-:W-:Y:S05]  /*27d0*/  @P0 EXIT ;  /* 0x000000000000094d */ /* 0x000fea0003800000 */
[----:B------:R-:W-:Y:S01]  /*27e0*/  SHF.R.U32.HI R2, RZ, 0x2, R3 ;  /* 0x00000002ff027819 */ /* 0x000fe20000011603 */
[----:B------:R-:W0:Y:S01]  /*27f0*/  LDCU.64 UR4, c[0x0][0x380] ;  /* 0x00007000ff0477ac */ /* 0x000e220008000a00 */
[----:B------:R-:W-:Y:S01]  /*2800*/  SHF.R.U32.HI R9, RZ, 0x2, R6 ;  /* 0x00000002ff097819 */ /* 0x000fe20000011606 */
[----:B------:R-:W-:Y:S01]  /*2810*/  IMAD.MOV.U32 R8, RZ, RZ, 0x0 ;  /* 0x00000000ff087424 */ /* 0x000fe200078e00ff */
[----:B------:R-:W-:Y:S01]  /*2820*/  LOP3.LUT R2, R2, R3, RZ, 0x3c, !PT ;  /* 0x0000000302027212 */ /* 0x000fe200078e3cff */
[----:B------:R-:W-:Y:S01]  /*2830*/  IMAD.SHL.U32 R3, R5, 0x10, RZ ;  /* 0x0000001005037824 */ /* 0x000fe200078e00ff */
[----:B------:R-:W-:-:S03]  /*2840*/  LOP3.LUT R9, R9, R6, RZ, 0x3c, !PT ;  /* 0x0000000609097212 */ /* 0x000fc600078e3cff */
[----:B------:R-:W-:-:S05]  /*2850*/  IMAD.SHL.U32 R4, R2, 0x2, RZ ;  /* 0x0000000202047824 */ /* 0x000fca00078e00ff */
[----:B------:R-:W-:Y:S01]  /*2860*/  LOP3.LUT R4, R2, R4, R3, 0x96, !PT ;  /* 0x0000000402047212 */ /* 0x000fe200078e9603 */
[----:B------:R-:W-:-:S03]  /*2870*/  IMAD.SHL.U32 R3, R9, 0x2, RZ ;  /* 0x0000000209037824 */ /* 0x000fc600078e00ff */
[----:B------:R-:W-:Y:S02]  /*2880*/  LOP3.LUT R5, R4, R5, RZ, 0x3c, !PT ;  /* 0x0000000504057212 */ /* 0x000fe400078e3cff */
[----:B0-----:R-:W-:-:S03]  /*2890*/  LEA R6, P0, R10, UR4, 0x3 ;  /* 0x000000040a067c11 */ /* 0x001fc6000f8018ff */
[----:B------:R-:W-:Y:S01]  /*28a0*/  IMAD.SHL.U32 R2, R5, 0x10, RZ ;  /* 0x0000001005027824 */ /* 0x000fe200078e00ff */
[----:B------:R-:W-:-:S04]  /*28b0*/  LEA.HI.X R7, R10, UR5, R7, 0x3, P0 ;  /* 0x000000050a077c11 */ /* 0x000fc800080f1c07 */
[----:B------:R-:W-:Y:S01]  /*28c0*/  LOP3.LUT R2, R9, R3, R2, 0x96, !PT ;  /* 0x0000000309027212 */ /* 0x000fe200078e9602 */
[----:B------:R-:W-:-:S03]  /*28d0*/  IMAD.MOV.U32 R9, RZ, RZ, 0x3ca00000 ;  /* 0x3ca00000ff097424 */ /* 0x000fc600078e00ff */
[----:B------:R-:W-:Y:S02]  /*28e0*/  LOP3.LUT R3, R2, R5, RZ, 0x3c, !PT ;  /* 0x0000000502037212 */ /* 0x000fe400078e3cff */
[C---:B------:R-:W-:Y:S02]  /*28f0*/  IADD3 R5, PT, PT, R0.reuse, 0x587c5, R5 ;  /* 0x000587c500057810 */ /* 0x040fe40007ffe005 */
[----:B------:R-:W-:-:S05]  /*2900*/  IADD3 R3, PT, PT, R0, 0xb0f8a, R3 ;  /* 0x000b0f8a00037810 */ /* 0x000fca0007ffe003 */
[----:B------:R-:W-:-:S03]  /*2910*/  IMAD.WIDE.U32 R2, R3, 0x200000, RZ ;  /* 0x0020000003027825 */ /* 0x000fc600078e00ff */
[----:B------:R-:W-:Y:S01]  /*2920*/  LOP3.LUT R4, R2, R5, RZ, 0x3c, !PT ;  /* 0x0000000502047212 */ /* 0x000fe200078e3cff */
[----:B------:R-:W-:-:S04]  /*2930*/  IMAD.MOV.U32 R5, RZ, RZ, R3 ;  /* 0x000000ffff057224 */ /* 0x000fc800078e0003 */
[----:B------:R-:W0:Y:S02]  /*2940*/  I2F.F64.U64 R2, R4 ;  /* 0x0000000400027312 */ /* 0x000e240000301800 */
[----:B0-----:R-:W-:Y:S01]  /*2950*/  DFMA R2, R2, R8, 5.5511151231257827021e-17 ;  /* 0x3c9000000202742b */ /* 0x001fe20000000008 */
[----:B------:R-:W-:-:S07]  /*2960*/  IMAD.MOV.U32 R9, RZ, RZ, 0x409f4000 ;  /* 0x409f4000ff097424 */ /* 0x000fce00078e00ff */
[----:B------:R-:W-:-:S07]  /*2970*/  DFMA R2, R2, R8, -1000 ;  /* 0xc08f40000202742b */ /* 0x000fce0000000008 */
[----:B------:R-:W-:Y:S01]  /*2980*/  STG.E.64 desc[UR6][R6.64], R2 ;  /* 0x0000000206007986 */ /* 0x000fe2000c101b06 */
[----:B------:R-:W-:Y:S05]  /*2990*/  EXIT ;  /* 0x000000000000794d */ /* 0x000fea0003800000 */
.L_x_84:
[----:B------:R-:W-:Y:S01]  /*29a0*/  SHF.R.U32.HI R2, RZ, 0x2, R3 ;  /* 0x00000002ff027819 */ /* 0x000fe20000011603 */
[----:B------:R-:W0:Y:S03]  /*29b0*/  LDCU.64 UR4, c[0x0][0x380] ;  /* 0x00007000ff0477ac */ /* 0x000e260008000a00 */
[----:B------:R-:W-:Y:S01]  /*29c0*/  LOP3.LUT R2, R2, R3, RZ, 0x3c, !PT ;  /* 0x0000000302027212 */ /* 0x000fe200078e3cff */
[----:B------:R-:W-:-:S04]  /*29d0*/  IMAD.SHL.U32 R3, R5, 0x10, RZ ;  /* 0x0000001005037824 */ /* 0x000fc800078e00ff */
[----:B------:R-:W-:-:S05]  /*29e0*/  IMAD.SHL.U32 R4, R2, 0x2, RZ ;  /* 0x0000000202047824 */ /* 0x000fca00078e00ff */
[----:B------:R-:W-:Y:S01]  /*29f0*/  LOP3.LUT R4, R2, R4, R3, 0x96, !PT ;  /* 0x0000000402047212 */ /* 0x000fe200078e9603 */
[----:B------:R-:W-:-:S03]  /*2a00*/  IMAD.MOV.U32 R3, RZ, RZ, 0x2f800000 ;  /* 0x2f800000ff037424 */ /* 0x000fc600078e00ff */
[----:B------:R-:W-:Y:S02]  /*2a10*/  LOP3.LUT R5, R4, R5, RZ, 0x3c, !PT ;  /* 0x0000000504057212 */ /* 0x000fe400078e3cff */
[----:B0-----:R-:W-:Y:S02]  /*2a20*/  LEA R2, P0, R10, UR4, 0x2 ;  /* 0x000000040a027c11 */ /* 0x001fe4000f8010ff */
[----:B------:R-:W-:Y:S01]  /*2a30*/  IADD3 R0, PT, PT, R0, 0x587c5, R5 ;  /* 0x000587c500007810 */ /* 0x000fe20007ffe005 */
[----:B------:R-:W-:-:S03]  /*2a40*/  IMAD.MOV.U32 R5, RZ, RZ, 0x44fa0000 ;  /* 0x44fa0000ff057424 */ /* 0x000fc600078e00ff */
[----:B------:R-:W-:-:S05]  /*2a50*/  I2FP.F32.U32 R0, R0 ;  /* 0x0000000000007245 */ /* 0x000fca0000201000 */
[----:B------:R-:W-:Y:S01]  /*2a60*/  FFMA R0, R0, R3, 1.1641532182693481445e-10 ;  /* 0x2f00000000007423 */ /* 0x000fe20000000003 */
[----:B------:R-:W-:-:S03]  /*2a70*/  LEA.HI.X R3, R10, UR5, R7, 0x2, P0 ;  /* 0x000000050a037c11 */ /* 0x000fc600080f1407 */
[----:B------:R-:W-:-:S05]  /*2a80*/  FFMA R5, R0, R5, -1000 ;  /* 0xc47a000000057423 */ /* 0x000fca0000000005 */
[----:B------:R-:W-:Y:S01]  /*2a90*/  STG.E desc[UR6][R2.64], R5 ;  /* 0x0000000502007986 */ /* 0x000fe2000c101906 */
[----:B------:R-:W-:Y:S05]  /*2aa0*/  EXIT ;  /* 0x000000000000794d */ /* 0x000fea0003800000 */
.L_x_85:
        /* <DEDUP_REMOVED lines=12> */
[----:B------:R-:W-:-:S04]  /*2b70*/  FFMA R0, R5, R0, 1.1641532182693481445e-10 ;  /* 0x2f00000005007423 */ /* 0x000fc80000000000 */
[----:B------:R-:W-:Y:S01]  /*2b80*/  FFMA R0, R0, R3, -1000 ;  /* 0xc47a000000007423 */ /* 0x000fe20000000003 */
[----:B------:R-:W-:-:S04]  /*2b90*/  LEA.HI.X R3, R10, UR5, R7, 0x1, P0 ;  /* 0x000000050a037c11 */ /* 0x000fc800080f0c07 */
[----:B------:R-:W-:-:S05]  /*2ba0*/  F2FP.F16.F32.PACK_AB R0, RZ, R0 ;  /* 0x00000000ff00723e */ /* 0x000fca00000000ff */
[----:B------:R-:W-:Y:S01]  /*2bb0*/  STG.E.U16 desc[UR6][R2.64], R0 ;  /* 0x0000000002007986 */ /* 0x000fe2000c101506 */
[----:B------:R-:W-:Y:S05]  /*2bc0*/  EXIT ;  /* 0x000000000000794d */ /* 0x000fea0003800000 */
.L_x_82:
        /* <DEDUP_REMOVED lines=11> */
.L_x_116:


//--------------------- .nv.global.init           --------------------------
	.section	.nv.global.init,"aw",@progbits
	.align	4
.nv.global.init:
	.type		mrg32k3aM1SubSeq,@object
	.size		mrg32k3aM1SubSeq,(mrg32k3aM2SubSeq - mrg32k3aM1SubSeq)
mrg32k3aM1SubSeq:
        /*0000*/ 	.byte	0x0b, 0xcc, 0xee, 0x04, 0x73, 0x29, 0x8b, 0x6f, 0xf6, 0x53, 0x03, 0xf6, 0x23, 0xf6, 0xea, 0xda
        /* <DEDUP_REMOVED lines=125> */
	.type		mrg32k3aM2SubSeq,@object
	.size		mrg32k3aM2SubSeq,(mrg32k3aM1 - mrg32k3aM2SubSeq)
mrg32k3aM2SubSeq:
        /* <DEDUP_REMOVED lines=126> */
	.type		mrg32k3aM1,@object
	.size		mrg32k3aM1,(mrg32k3aM1Seq - mrg32k3aM1)
mrg32k3aM1:
        /* <DEDUP_REMOVED lines=144> */
	.type		mrg32k3aM1Seq,@object
	.size		mrg32k3aM1Seq,(mrg32k3aM2 - mrg32k3aM1Seq)
mrg32k3aM1Seq:
        /* <DEDUP_REMOVED lines=144> */
	.type		mrg32k3aM2,@object
	.size		mrg32k3aM2,(mrg32k3aM2Seq - mrg32k3aM2)
mrg32k3aM2:
        /* <DEDUP_REMOVED lines=144> */
	.type		mrg32k3aM2Seq,@object
	.size		mrg32k3aM2Seq,(precalc_xorwow_matrix - mrg32k3aM2Seq)
mrg32k3aM2Seq:
        /* <DEDUP_REMOVED lines=144> */
	.type		precalc_xorwow_matrix,@object
	.size		precalc_xorwow_matrix,(precalc_xorwow_offset_matrix - precalc_xorwow_matrix)
precalc_xorwow_matrix:
        /* <DEDUP_REMOVED lines=6400> */
	.type		precalc_xorwow_offset_matrix,@object
	.size		precalc_xorwow_offset_matrix,(.L_1 - precalc_xorwow_offset_matrix)
precalc_xorwow_offset_matrix:
        /* <DEDUP_REMOVED lines=6400> */
.L_1:


//--------------------- .nv.shared.reserved.0     --------------------------
	.section	.nv.shared.reserved.0,"aw",@nobits
	.weak		__nv_reservedSMEM_offset_0_alias
	.size		__nv_reservedSMEM_offset_0_alias, 0, 64
	.other		__nv_reservedSMEM_offset_0_alias,@"STO_CUDA_RESERVED_SHARED STV_DEFAULT"
__nv_reservedSMEM_offset_0_alias:
	.zero		0
	.zero		64


//--------------------- .nv.constant0._Z8gelu_intPa --------------------------
	.section	.nv.constant0._Z8gelu_intPa,"a",@progbits
	.sectionflags	@""
	.align	4
.nv.constant0._Z8gelu_intPa:
	.zero		904


//--------------------- .nv.constant0._Z9gelu_halfP6__half --------------------------
	.section	.nv.constant0._Z9gelu_halfP6__half,"a",@progbits
	.sectionflags	@""
	.align	4
.nv.constant0._Z9gelu_halfP6__half:
	.zero		904


//--------------------- .nv.constant0._Z10gelu_floatPf --------------------------
	.section	.nv.constant0._Z10gelu_floatPf,"a",@progbits
	.sectionflags	@""
	.align	4
.nv.constant0._Z10gelu_floatPf:
	.zero		904


//--------------------- .nv.constant0._Z11gelu_doublePd --------------------------
	.section	.nv.constant0._Z11gelu_doublePd,"a",@progbits
	.sectionflags	@""
	.align	4
.nv.constant0._Z11gelu_doublePd:
	.zero		904


//--------------------- .nv.constant0._Z13leakyrelu_intPa --------------------------
	.section	.nv.constant0._Z13leakyrelu_intPa,"a",@progbits
	.sectionflags	@""
	.align	4
.nv.constant0._Z13leakyrelu_intPa:
	.zero		904


//--------------------- .nv.constant0._Z14leakyrelu_halfP6__half --------------------------
	.section	.nv.constant0._Z14leakyrelu_halfP6__half,"a",@progbits
	.sectionflags	@""
	.align	4
.nv.constant0._Z14leakyrelu_halfP6__half:
	.zero		904


//--------------------- .nv.constant0._Z15leakyrelu_floatPf --------------------------
	.section	.nv.constant0._Z15leakyrelu_floatPf,"a",@progbits
	.sectionflags	@""
	.align	4
.nv.constant0._Z15leakyrelu_floatPf:
	.zero		904


//--------------------- .nv.constant0._Z16leakyrelu_doublePd --------------------------
	.section	.nv.constant0._Z16leakyrelu_doublePd,"a",@progbits
	.sectionflags	@""
	.align	4
.nv.constant0._Z16leakyrelu_doublePd:
	.zero		904


//--------------------- .nv.constant0._Z10linear_intPa --------------------------
	.section	.nv.constant0._Z10linear_intPa,"a",@progbits
	.sectionflags	@""
	.align	4
.nv.constant0._Z10linear_intPa:
	.zero		904


//--------------------- .nv.constant0._Z11linear_halfP6__half --------------------------
	.section	.nv.constant0._Z11linear_halfP6__half,"a",@progbits
	.sectionflags	@""
	.align	4
.nv.constant0._Z11linear_halfP6__half:
	.zero		904


//--------------------- .nv.constant0._Z12linear_floatPf --------------------------
	.section	.nv.constant0._Z12linear_floatPf,"a",@progbits
	.sectionflags	@""
	.align	4
.nv.constant0._Z12linear_floatPf:
	.zero		904


//--------------------- .nv.constant0._Z13linear_doublePd --------------------------
	.section	.nv.constant0._Z13linear_doublePd,"a",@progbits
	.sectionflags	@""
	.align	4
.nv.constant0._Z13linear_doublePd:
	.zero		904


//--------------------- .nv.constant0._Z8tanh_intPa --------------------------
	.section	.nv.constant0._Z8tanh_intPa,"a",@progbits
	.sectionflags	@""
	.align	4
.nv.constant0._Z8tanh_intPa:
	.zero		904


//--------------------- .nv.constant0._Z9tanh_halfP6__half --------------------------
	.section	.nv.constant0._Z9tanh_halfP6__half,"a",@progbits
	.sectionflags	@""
	.align	4
.nv.constant0._Z9tanh_halfP6__half:
	.zero		904


//--------------------- .nv.constant0._Z10tanh_floatPf --------------------------
	.section	.nv.constant0._Z10tanh_floatPf,"a",@progbits
	.sectionflags	@""
	.align	4
.nv.constant0._Z10tanh_floatPf:
	.zero		904


//--------------------- .nv.constant0._Z11tanh_doublePd --------------------------
	.section	.nv.constant0._Z11tanh_doublePd,"a",@progbits
	.sectionflags	@""
	.align	4
.nv.constant0._Z11tanh_doublePd:
	.zero		904


//--------------------- .nv.constant0._Z11sigmoid_intPa --------------------------
	.section	.nv.constant0._Z11sigmoid_intPa,"a",@progbits
	.sectionflags	@""
	.align	4
.nv.constant0._Z11sigmoid_intPa:
	.zero		904


//--------------------- .nv.constant0._Z12sigmoid_halfP6__half --------------------------
	.section	.nv.constant0._Z12sigmoid_halfP6__half,"a",@progbits
	.sectionflags	@""
	.align	4
.nv.constant0._Z12sigmoid_halfP6__half:
	.zero		904


//--------------------- .nv.constant0._Z13sigmoid_floatPf --------------------------
	.section	.nv.constant0._Z13sigmoid_floatPf,"a",@progbits
	.sectionflags	@""
	.align	4
.nv.constant0._Z13sigmoid_floatPf:
	.zero		904


//--------------------- .nv.constant0._Z14sigmoid_doublePd --------------------------
	.section	.nv.constant0._Z14sigmoid_doublePd,"a",@progbits
	.sectionflags	@""
	.align	4
.nv.constant0._Z14sigmoid_doublePd:
	.zero		904


//--------------------- .nv.constant0._Z8ReLU_intPa --------------------------
	.section	.nv.constant0._Z8ReLU_intPa,"a",@progbits
	.sectionflags	@""
	.align	4
.nv.constant0._Z8ReLU_intPa:
	.zero		904


//--------------------- .nv.constant0._Z9ReLU_halfP6__half --------------------------
	.section	.nv.constant0._Z9ReLU_halfP6__half,"a",@progbits
	.sectionflags	@""
	.align	4
.nv.constant0._Z9ReLU_halfP6__half:
	.zero		904


//--------------------- .nv.constant0._Z10ReLU_floatPf --------------------------
	.section	.nv.constant0._Z10ReLU_floatPf,"a",@progbits
	.sectionflags	@""
	.align	4
.nv.constant0._Z10ReLU_floatPf:
	.zero		904


//--------------------- .nv.constant0._Z11ReLU_doublePd --------------------------
	.section	.nv.constant0._Z11ReLU_doublePd,"a",@progbits
	.sectionflags	@""
	.align	4
.nv.constant0._Z11ReLU_doublePd:
	.zero		904


//--------------------- .nv.constant0._Z9init_int8Pvm --------------------------
	.section	.nv.constant0._Z9init_int8Pvm,"a",@progbits
	.sectionflags	@""
	.align	4
.nv.constant0._Z9init_int8Pvm:
	.zero		912


//--------------------- .nv.constant0._Z4initPvim --------------------------
	.section	.nv.constant0._Z4initPvim,"a",@progbits
	.sectionflags	@""
	.align	4
.nv.constant0._Z4initPvim:
	.zero		920


//--------------------- SYMBOLS --------------------------

	.type		.nv.reservedSmem.offset0,@object
	.size		.nv.reservedSmem.offset0,0x4
